	.target	sm_100a

	.elftype	@"ET_EXEC"


//--------------------- .note.nv.tkinfo           --------------------------
	.section	.note.nv.tkinfo,"",@"SHT_NOTE"
	.sectionflags	@"SHF_NOTE_NV_TKINFO"
	.tkinfo
        /*0018*/ 	.word	0x00000002
        /*0030*/ 	.string	""
        /*0030*/ 	.string	"ptxas"
        /*0030*/ 	.string	"Cuda compilation tools, release 13.0, V13.0.88"
        /*0030*/ 	.string	"Build cuda_13.0.r13.0/compiler.36424714_0"
        /*0030*/ 	.string	"-arch sm_100a -m 64 "



//--------------------- .note.nv.cuinfo           --------------------------
	.section	.note.nv.cuinfo,"",@"SHT_NOTE"
	.sectionflags	@"SHF_NOTE_NV_CUINFO"
        /*0018*/ 	.short	0x0002
        /*001a*/ 	.short	0x0064
        /*001c*/ 	.short	0x0082
	.zero		2


//--------------------- .nv.info                  --------------------------
	.section	.nv.info,"",@"SHT_CUDA_INFO"
	.align	4


	//----- nvinfo : EIATTR_REGCOUNT
	.align		4
        /*0000*/ 	.byte	0x04, 0x2f
        /*0002*/ 	.short	(.L_20 - .L_19)
	.align		4
.L_19:
        /*0004*/ 	.word	index@(_ZN7cutlass13device_kernelINS_4gemm6kernel13GemmUniversalIN4cute5tupleIJiiiiEEENS1_10collective13CollectiveMmaINS1_35MainloopSm100TmaUmmaWarpSpecializedILi5ELi2ELi4ENS5_IJNS4_1CILi2EEENSA_ILi1EEESC_EEEEENS5_IJNSA_ILi128EEENSA_ILi256EEESF_EEENS_12float_e4m3_tENS5_IJlSC_lEEESI_SJ_NS4_8TiledMMAINS4_8MMA_AtomIJNS4_10MMA_TraitsINS4_25SM100_MMA_F8F6F4_2x1SM_SSEJSI_SI_fSF_SG_NS4_17integral_constantINS4_4UMMA5MajorELSQ_0EEESR_NSO_INSP_7ScaleInELSS_0EEEST_EEEEEENS4_6LayoutINS5_IJSC_SC_SC_EEENS5_IJNSA_ILi0EEESY_SY_EEEEENS5_IJNS4_10UnderscoreES11_S11_EEEEENS4_18SM100_TMA_2SM_LOADENS4_14ComposedLayoutINS4_7SwizzleILi3ELi4ELi3EEENS4_18smem_ptr_flag_bitsILi8EEENSW_INS5_IJNSA_ILi8EEESF_EEENS5_IJSF_SC_EEEEEEEvNS4_8identityES14_S1E_vS1F_EENS_8epilogue10collective18CollectiveEpilogueINS1H_23Sm100TmaWarpSpecializedILi4ELi2ELi32ELb0ELb0EEEJNS5_IJNSA_ILi64EEESG_SF_EEENS5_IJNSW_IS1M_SC_EENSW_INS5_IJNSA_ILi32EEESB_EEENS5_IJSC_SF_EEEEEEEESI_SJ_SI_SJ_NS1H_6fusion15FusionCallbacksIS1L_NS1U_17LinearCombinationISI_fSI_fLNS_15FloatRoundStyleE2EEES1N_S1T_JEEENS4_5SM1004TMEM4LOAD26SM100_TMEM_LOAD_32dp32b32xENS4_13SM90_TMA_LOADENS15_INS16_ILi1ELi4ELi3EEES19_NSW_INS5_IJS1A_S1P_EEENS5_IJS1P_SC_EEEEEEENS4_39AutoVectorizingCopyWithAssumedAlignmentILi128EEENS4_14SM90_TMA_STOREES29_S2B_S2B_EEEvvEEEEvNT_6ParamsE)
        /*0008*/ 	.word	0x00000078


	//----- nvinfo : EIATTR_FRAME_SIZE
	.align		4
.L_20:
        /*000c*/ 	.byte	0x04, 0x11
        /*000e*/ 	.short	(.L_22 - .L_21)
	.align		4
.L_21:
        /*0010*/ 	.word	index@($__internal_2_$__cuda_sm10x_tcgen05_guardrail_trap_unallocated_columns_being_dealloced)
        /*0014*/ 	.word	0x00000000


	//----- nvinfo : EIATTR_FRAME_SIZE
	.align		4
.L_22:
        /*0018*/ 	.byte	0x04, 0x11
        /*001a*/ 	.short	(.L_24 - .L_23)
	.align		4
.L_23:
        /*001c*/ 	.word	index@($__internal_1_$__cuda_sm10x_tcgen05_guardrail_trap_phase_invalid_during_alloc)
        /*0020*/ 	.word	0x00000000


	//----- nvinfo : EIATTR_FRAME_SIZE
	.align		4
.L_24:
        /*0024*/ 	.byte	0x04, 0x11
        /*0026*/ 	.short	(.L_26 - .L_25)
	.align		4
.L_25:
        /*0028*/ 	.word	index@($__internal_0_$__cuda_sm10x_tcgen05_guardrail_trap_col_being_dealloced_not_returned_by_alloc)
        /*002c*/ 	.word	0x00000000


	//----- nvinfo : EIATTR_FRAME_SIZE
	.align		4
.L_26:
        /*0030*/ 	.byte	0x04, 0x11
        /*0032*/ 	.short	(.L_28 - .L_27)
	.align		4
.L_27:
        /*0034*/ 	.word	index@(_ZN7cutlass13device_kernelINS_4gemm6kernel13GemmUniversalIN4cute5tupleIJiiiiEEENS1_10collective13CollectiveMmaINS1_35MainloopSm100TmaUmmaWarpSpecializedILi5ELi2ELi4ENS5_IJNS4_1CILi2EEENSA_ILi1EEESC_EEEEENS5_IJNSA_ILi128EEENSA_ILi256EEESF_EEENS_12float_e4m3_tENS5_IJlSC_lEEESI_SJ_NS4_8TiledMMAINS4_8MMA_AtomIJNS4_10MMA_TraitsINS4_25SM100_MMA_F8F6F4_2x1SM_SSEJSI_SI_fSF_SG_NS4_17integral_constantINS4_4UMMA5MajorELSQ_0EEESR_NSO_INSP_7ScaleInELSS_0EEEST_EEEEEENS4_6LayoutINS5_IJSC_SC_SC_EEENS5_IJNSA_ILi0EEESY_SY_EEEEENS5_IJNS4_10UnderscoreES11_S11_EEEEENS4_18SM100_TMA_2SM_LOADENS4_14ComposedLayoutINS4_7SwizzleILi3ELi4ELi3EEENS4_18smem_ptr_flag_bitsILi8EEENSW_INS5_IJNSA_ILi8EEESF_EEENS5_IJSF_SC_EEEEEEEvNS4_8identityES14_S1E_vS1F_EENS_8epilogue10collective18CollectiveEpilogueINS1H_23Sm100TmaWarpSpecializedILi4ELi2ELi32ELb0ELb0EEEJNS5_IJNSA_ILi64EEESG_SF_EEENS5_IJNSW_IS1M_SC_EENSW_INS5_IJNSA_ILi32EEESB_EEENS5_IJSC_SF_EEEEEEEESI_SJ_SI_SJ_NS1H_6fusion15FusionCallbacksIS1L_NS1U_17LinearCombinationISI_fSI_fLNS_15FloatRoundStyleE2EEES1N_S1T_JEEENS4_5SM1004TMEM4LOAD26SM100_TMEM_LOAD_32dp32b32xENS4_13SM90_TMA_LOADENS15_INS16_ILi1ELi4ELi3EEES19_NSW_INS5_IJS1A_S1P_EEENS5_IJS1P_SC_EEEEEEENS4_39AutoVectorizingCopyWithAssumedAlignmentILi128EEENS4_14SM90_TMA_STOREES29_S2B_S2B_EEEvvEEEEvNT_6ParamsE)
        /*0038*/ 	.word	0x00000000


	//----- nvinfo : EIATTR_MIN_STACK_SIZE
	.align		4
.L_28:
        /*003c*/ 	.byte	0x04, 0x12
        /*003e*/ 	.short	(.L_30 - .L_29)
	.align		4
.L_29:
        /*0040*/ 	.word	index@(_ZN7cutlass13device_kernelINS_4gemm6kernel13GemmUniversalIN4cute5tupleIJiiiiEEENS1_10collective13CollectiveMmaINS1_35MainloopSm100TmaUmmaWarpSpecializedILi5ELi2ELi4ENS5_IJNS4_1CILi2EEENSA_ILi1EEESC_EEEEENS5_IJNSA_ILi128EEENSA_ILi256EEESF_EEENS_12float_e4m3_tENS5_IJlSC_lEEESI_SJ_NS4_8TiledMMAINS4_8MMA_AtomIJNS4_10MMA_TraitsINS4_25SM100_MMA_F8F6F4_2x1SM_SSEJSI_SI_fSF_SG_NS4_17integral_constantINS4_4UMMA5MajorELSQ_0EEESR_NSO_INSP_7ScaleInELSS_0EEEST_EEEEEENS4_6LayoutINS5_IJSC_SC_SC_EEENS5_IJNSA_ILi0EEESY_SY_EEEEENS5_IJNS4_10UnderscoreES11_S11_EEEEENS4_18SM100_TMA_2SM_LOADENS4_14ComposedLayoutINS4_7SwizzleILi3ELi4ELi3EEENS4_18smem_ptr_flag_bitsILi8EEENSW_INS5_IJNSA_ILi8EEESF_EEENS5_IJSF_SC_EEEEEEEvNS4_8identityES14_S1E_vS1F_EENS_8epilogue10collective18CollectiveEpilogueINS1H_23Sm100TmaWarpSpecializedILi4ELi2ELi32ELb0ELb0EEEJNS5_IJNSA_ILi64EEESG_SF_EEENS5_IJNSW_IS1M_SC_EENSW_INS5_IJNSA_ILi32EEESB_EEENS5_IJSC_SF_EEEEEEEESI_SJ_SI_SJ_NS1H_6fusion15FusionCallbacksIS1L_NS1U_17LinearCombinationISI_fSI_fLNS_15FloatRoundStyleE2EEES1N_S1T_JEEENS4_5SM1004TMEM4LOAD26SM100_TMEM_LOAD_32dp32b32xENS4_13SM90_TMA_LOADENS15_INS16_ILi1ELi4ELi3EEES19_NSW_INS5_IJS1A_S1P_EEENS5_IJS1P_SC_EEEEEEENS4_39AutoVectorizingCopyWithAssumedAlignmentILi128EEENS4_14SM90_TMA_STOREES29_S2B_S2B_EEEvvEEEEvNT_6ParamsE)
        /*0044*/ 	.word	0x00000000
.L_30:


//--------------------- .nv.compat                --------------------------
	.section	.nv.compat,"",@"SHT_CUDA_COMPAT_INFO"
	.align	4
        /*0000*/ 	.byte	0x02, 0x09, 0x01, 0x00, 0x02, 0x02, 0x02, 0x00, 0x02, 0x05, 0x05, 0x00, 0x03, 0x07, 0x01, 0x01
        /*0010*/ 	.byte	0x02, 0x03, 0x01, 0x00, 0x02, 0x06, 0x01, 0x00, 0x04, 0x0b, 0x08, 0x00, 0x09, 0x00, 0x00, 0x00
        /*0020*/ 	.byte	0x00, 0x00, 0x00, 0x00


//--------------------- .nv.info._ZN7cutlass13device_kernelINS_4gemm6kernel13GemmUniversalIN4cute5tupleIJiiiiEEENS1_10collective13CollectiveMmaINS1_35MainloopSm100TmaUmmaWarpSpecializedILi5ELi2ELi4ENS5_IJNS4_1CILi2EEENSA_ILi1EEESC_EEEEENS5_IJNSA_ILi128EEENSA_ILi256EEESF_EEENS_12float_e4m3_tENS5_IJlSC_lEEESI_SJ_NS4_8TiledMMAINS4_8MMA_AtomIJNS4_10MMA_TraitsINS4_25SM100_MMA_F8F6F4_2x1SM_SSEJSI_SI_fSF_SG_NS4_17integral_constantINS4_4UMMA5MajorELSQ_0EEESR_NSO_INSP_7ScaleInELSS_0EEEST_EEEEEENS4_6LayoutINS5_IJSC_SC_SC_EEENS5_IJNSA_ILi0EEESY_SY_EEEEENS5_IJNS4_10UnderscoreES11_S11_EEEEENS4_18SM100_TMA_2SM_LOADENS4_14ComposedLayoutINS4_7SwizzleILi3ELi4ELi3EEENS4_18smem_ptr_flag_bitsILi8EEENSW_INS5_IJNSA_ILi8EEESF_EEENS5_IJSF_SC_EEEEEEEvNS4_8identityES14_S1E_vS1F_EENS_8epilogue10collective18CollectiveEpilogueINS1H_23Sm100TmaWarpSpecializedILi4ELi2ELi32ELb0ELb0EEEJNS5_IJNSA_ILi64EEESG_SF_EEENS5_IJNSW_IS1M_SC_EENSW_INS5_IJNSA_ILi32EEESB_EEENS5_IJSC_SF_EEEEEEEESI_SJ_SI_SJ_NS1H_6fusion15FusionCallbacksIS1L_NS1U_17LinearCombinationISI_fSI_fLNS_15FloatRoundStyleE2EEES1N_S1T_JEEENS4_5SM1004TMEM4LOAD26SM100_TMEM_LOAD_32dp32b32xENS4_13SM90_TMA_LOADENS15_INS16_ILi1ELi4ELi3EEES19_NSW_INS5_IJS1A_S1P_EEENS5_IJS1P_SC_EEEEEEENS4_39AutoVectorizingCopyWithAssumedAlignmentILi128EEENS4_14SM90_TMA_STOREES29_S2B_S2B_EEEvvEEEEvNT_6ParamsE --------------------------
	.section	.nv.info._ZN7cutlass13device_kernelINS_4gemm6kernel13GemmUniversalIN4cute5tupleIJiiiiEEENS1_10collective13CollectiveMmaINS1_35MainloopSm100TmaUmmaWarpSpecializedILi5ELi2ELi4ENS5_IJNS4_1CILi2EEENSA_ILi1EEESC_EEEEENS5_IJNSA_ILi128EEENSA_ILi256EEESF_EEENS_12float_e4m3_tENS5_IJlSC_lEEESI_SJ_NS4_8TiledMMAINS4_8MMA_AtomIJNS4_10MMA_TraitsINS4_25SM100_MMA_F8F6F4_2x1SM_SSEJSI_SI_fSF_SG_NS4_17integral_constantINS4_4UMMA5MajorELSQ_0EEESR_NSO_INSP_7ScaleInELSS_0EEEST_EEEEEENS4_6LayoutINS5_IJSC_SC_SC_EEENS5_IJNSA_ILi0EEESY_SY_EEEEENS5_IJNS4_10UnderscoreES11_S11_EEEEENS4_18SM100_TMA_2SM_LOADENS4_14ComposedLayoutINS4_7SwizzleILi3ELi4ELi3EEENS4_18smem_ptr_flag_bitsILi8EEENSW_INS5_IJNSA_ILi8EEESF_EEENS5_IJSF_SC_EEEEEEEvNS4_8identityES14_S1E_vS1F_EENS_8epilogue10collective18CollectiveEpilogueINS1H_23Sm100TmaWarpSpecializedILi4ELi2ELi32ELb0ELb0EEEJNS5_IJNSA_ILi64EEESG_SF_EEENS5_IJNSW_IS1M_SC_EENSW_INS5_IJNSA_ILi32EEESB_EEENS5_IJSC_SF_EEEEEEEESI_SJ_SI_SJ_NS1H_6fusion15FusionCallbacksIS1L_NS1U_17LinearCombinationISI_fSI_fLNS_15FloatRoundStyleE2EEES1N_S1T_JEEENS4_5SM1004TMEM4LOAD26SM100_TMEM_LOAD_32dp32b32xENS4_13SM90_TMA_LOADENS15_INS16_ILi1ELi4ELi3EEES19_NSW_INS5_IJS1A_S1P_EEENS5_IJS1P_SC_EEEEEEENS4_39AutoVectorizingCopyWithAssumedAlignmentILi128EEENS4_14SM90_TMA_STOREES29_S2B_S2B_EEEvvEEEEvNT_6ParamsE,"",@"SHT_CUDA_INFO"
	.sectionflags	@""
	.align	4


	//----- nvinfo : EIATTR_CUDA_API_VERSION
	.align		4
        /*0000*/ 	.byte	0x04, 0x37
        /*0002*/ 	.short	(.L_32 - .L_31)
.L_31:
        /*0004*/ 	.word	0x00000082


	//----- nvinfo : EIATTR_KPARAM_INFO
	.align		4
.L_32:
        /*0008*/ 	.byte	0x04, 0x17
        /*000a*/ 	.short	(.L_34 - .L_33)
.L_33:
        /*000c*/ 	.word	0x00000000
        /*0010*/ 	.short	0x0000
        /*0012*/ 	.short	0x0000
        /*0014*/ 	.byte	0x00, 0xf0, 0x01, 0x20


	//----- nvinfo : EIATTR_AT_ENTRY_FRAGMENTS
	.align		4
.L_34:
        /*0018*/ 	.byte	0x04, 0x4f
        /*001a*/ 	.short	(.L_36 - .L_35)


	//   ....[0]....
.L_35:
        /*001c*/ 	.word	0x00000007


	//----- nvinfo : EIATTR_RESERVED_SMEM_USED
	.align		4
.L_36:
        /*0020*/ 	.byte	0x01, 0x41
	.zero		2


	//----- nvinfo : EIATTR_SPARSE_MMA_MASK
	.align		4
        /*0024*/ 	.byte	0x03, 0x50
        /*0026*/ 	.short	0x0000


	//----- nvinfo : EIATTR_TCGEN05_2CTA_USED
	.align		4
        /*0028*/ 	.byte	0x01, 0x52
	.zero		2


	//----- nvinfo : EIATTR_MAXREG_COUNT
	.align		4
        /*002c*/ 	.byte	0x03, 0x1b
        /*002e*/ 	.short	0x00ff


	//----- nvinfo : EIATTR_NUM_BARRIERS
	.align		4
        /*0030*/ 	.byte	0x02, 0x4c
        /*0032*/ 	.byte	0x07
	.zero		1


	//----- nvinfo : EIATTR_EXTERNS
	.align		4
        /*0034*/ 	.byte	0x04, 0x0f
        /*0036*/ 	.short	(.L_38 - .L_37)


	//   ....[0]....
	.align		4
.L_37:
        /*0038*/ 	.word	index@(__assertfail)


	//----- nvinfo : EIATTR_MERCURY_ISA_VERSION
	.align		4
.L_38:
        /*003c*/ 	.byte	0x03, 0x5f
        /*003e*/ 	.short	0x0101


	//----- nvinfo : EIATTR_INT_WARP_WIDE_INSTR_OFFSETS
	.align		4
        /*0040*/ 	.byte	0x04, 0x31
        /*0042*/ 	.short	(.L_40 - .L_39)


	//   ....[0]....
.L_39:
        /*0044*/ 	.word	0x00000d30


	//   ....[1]....
        /*0048*/ 	.word	0x00000dd0


	//   ....[2]....
        /*004c*/ 	.word	0x00002130


	//   ....[3]....
        /*0050*/ 	.word	0x00004090


	//   ....[4]....
        /*0054*/ 	.word	0x000040c0


	//   ....[5]....
        /*0058*/ 	.word	0x00004110


	//   ....[6]....
        /*005c*/ 	.word	0x00004a30


	//   ....[7]....
        /*0060*/ 	.word	0x00004a50


	//   ....[8]....
        /*0064*/ 	.word	0x00004b30


	//   ....[9]....
        /*0068*/ 	.word	0x00004bf0


	//   ....[10]....
        /*006c*/ 	.word	0x00004c10


	//   ....[11]....
        /*0070*/ 	.word	0x00004ce0


	//   ....[12]....
        /*0074*/ 	.word	0x00004dd0


	//   ....[13]....
        /*0078*/ 	.word	0x00004df0


	//   ....[14]....
        /*007c*/ 	.word	0x00004ef0


	//   ....[15]....
        /*0080*/ 	.word	0x000050a0


	//   ....[16]....
        /*0084*/ 	.word	0x000050b0


	//   ....[17]....
        /*0088*/ 	.word	0x00005240


	//----- nvinfo : EIATTR_COOP_GROUP_MASK_REGIDS
	.align		4
.L_40:
        /*008c*/ 	.byte	0x04, 0x29
        /*008e*/ 	.short	(.L_42 - .L_41)


	//   ....[0]....
.L_41:
        /*0090*/ 	.word	0xffffffff


	//   ....[1]....
        /*0094*/ 	.word	0xffffffff


	//   ....[2]....
        /*0098*/ 	.word	0xffffffff


	//   ....[3]....
        /*009c*/ 	.word	0xffffffff


	//   ....[4]....
        /*00a0*/ 	.word	0xffffffff


	//   ....[5]....
        /*00a4*/ 	.word	0xffffffff


	//   ....[6]....
        /*00a8*/ 	.word	0xffffffff


	//   ....[7]....
        /*00ac*/ 	.word	0xffffffff


	//   ....[8]....
        /*00b0*/ 	.word	0xffffffff


	//   ....[9]....
        /*00b4*/ 	.word	0xffffffff


	//   ....[10]....
        /*00b8*/ 	.word	0xffffffff


	//   ....[11]....
        /*00bc*/ 	.word	0xffffffff


	//   ....[12]....
        /*00c0*/ 	.word	0xffffffff


	//   ....[13]....
        /*00c4*/ 	.word	0xffffffff


	//----- nvinfo : EIATTR_COOP_GROUP_INSTR_OFFSETS
	.align		4
.L_42:
        /*00c8*/ 	.byte	0x04, 0x28
        /*00ca*/ 	.short	(.L_44 - .L_43)


	//   ....[0]....
.L_43:
        /*00cc*/ 	.word	0x000000c0


	//   ....[1]....
        /*00d0*/ 	.word	0x00000500


	//   ....[2]....
        /*00d4*/ 	.word	0x000006a0


	//   ....[3]....
        /*00d8*/ 	.word	0x00000830


	//   ....[4]....
        /*00dc*/ 	.word	0x00000920


	//   ....[5]....
        /*00e0*/ 	.word	0x00000a80


	//   ....[6]....
        /*00e4*/ 	.word	0x00000c10


	//   ....[7]....
        /*00e8*/ 	.word	0x00000e50


	//   ....[8]....
        /*00ec*/ 	.word	0x00002010


	//   ....[9]....
        /*00f0*/ 	.word	0x00002e80


	//   ....[10]....
        /*00f4*/ 	.word	0x00003350


	//   ....[11]....
        /*00f8*/ 	.word	0x00003380


	//   ....[12]....
        /*00fc*/ 	.word	0x00003fa0


	//   ....[13]....
        /*0100*/ 	.word	0x000041b0


	//----- nvinfo : EIATTR_VRC_CTA_INIT_COUNT
	.align		4
.L_44:
        /*0104*/ 	.byte	0x02, 0x4a
        /*0106*/ 	.byte	0x80
	.zero		1


	//----- nvinfo : EIATTR_SYSCALL_OFFSETS
	.align		4
        /*0108*/ 	.byte	0x04, 0x46
        /*010a*/ 	.short	(.L_46 - .L_45)


	//   ....[0]....
.L_45:
        /*010c*/ 	.word	0x00005cd0


	//   ....[1]....
        /*0110*/ 	.word	0x00005e10


	//   ....[2]....
        /*0114*/ 	.word	0x00006610


	//   ....[3]....
        /*0118*/ 	.word	0x00007400


	//   ....[4]....
        /*011c*/ 	.word	0x000081a0


	//   ....[5]....
        /*0120*/ 	.word	0x00008f60


	//----- nvinfo : EIATTR_MBARRIER_INSTR_OFFSETS
	.align		4
.L_46:
        /*0124*/ 	.byte	0x04, 0x39
        /*0126*/ 	.short	(.L_48 - .L_47)


	//   ....[0]....
.L_47:
        /*0128*/ 	.word	0x000005f0
        /*012c*/ 	.word	0x000000ff
        /*0130*/ 	.word	0x00000000
        /*0134*/ 	.short	0x0100
        /*0136*/ 	.byte	0x08
	.zero		1


	//   ....[1]....
        /*0138*/ 	.word	0x00000600
        /*013c*/ 	.word	0x000000ff
        /*0140*/ 	.word	0x00000028
        /*0144*/ 	.short	0x0100
        /*0146*/ 	.byte	0x08
	.zero		1


	//   ....[2]....
        /*0148*/ 	.word	0x00000610
        /*014c*/ 	.word	0x000000ff
        /*0150*/ 	.word	0x00000008
        /*0154*/ 	.short	0x0100
        /*0156*/ 	.byte	0x08
	.zero		1


	//   ....[3]....
        /*0158*/ 	.word	0x00000620
        /*015c*/ 	.word	0x000000ff
        /*0160*/ 	.word	0x00000030
        /*0164*/ 	.short	0x0100
        /*0166*/ 	.byte	0x08
	.zero		1


	//   ....[4]....
        /*0168*/ 	.word	0x00000630
        /*016c*/ 	.word	0x000000ff
        /*0170*/ 	.word	0x00000010
        /*0174*/ 	.short	0x0100
        /*0176*/ 	.byte	0x08
	.zero		1


	//   ....[5]....
        /*0178*/ 	.word	0x00000640
        /*017c*/ 	.word	0x000000ff
        /*0180*/ 	.word	0x00000038
        /*0184*/ 	.short	0x0100
        /*0186*/ 	.byte	0x08
	.zero		1


	//   ....[6]....
        /*0188*/ 	.word	0x00000650
        /*018c*/ 	.word	0x000000ff
        /*0190*/ 	.word	0x00000018
        /*0194*/ 	.short	0x0100
        /*0196*/ 	.byte	0x08
	.zero		1


	//   ....[7]....
        /*0198*/ 	.word	0x00000660
        /*019c*/ 	.word	0x000000ff
        /*01a0*/ 	.word	0x00000040
        /*01a4*/ 	.short	0x0100
        /*01a6*/ 	.byte	0x08
	.zero		1


	//   ....[8]....
        /*01a8*/ 	.word	0x00000670
        /*01ac*/ 	.word	0x000000ff
        /*01b0*/ 	.word	0x00000020
        /*01b4*/ 	.short	0x0100
        /*01b6*/ 	.byte	0x08
	.zero		1


	//   ....[9]....
        /*01b8*/ 	.word	0x00000680
        /*01bc*/ 	.word	0x000000ff
        /*01c0*/ 	.word	0x00000048
        /*01c4*/ 	.short	0x0100
        /*01c6*/ 	.byte	0x08
	.zero		1


	//   ....[10]....
        /*01c8*/ 	.word	0x000007a0
        /*01cc*/ 	.word	0x000000ff
        /*01d0*/ 	.word	0x00000050
        /*01d4*/ 	.short	0x0100
        /*01d6*/ 	.byte	0x09
	.zero		1


	//   ....[11]....
        /*01d8*/ 	.word	0x000007b0
        /*01dc*/ 	.word	0x000000ff
        /*01e0*/ 	.word	0x00000070
        /*01e4*/ 	.short	0x0100
        /*01e6*/ 	.byte	0x09
	.zero		1


	//   ....[12]....
        /*01e8*/ 	.word	0x000007c0
        /*01ec*/ 	.word	0x000000ff
        /*01f0*/ 	.word	0x00000058
        /*01f4*/ 	.short	0x0100
        /*01f6*/ 	.byte	0x09
	.zero		1


	//   ....[13]....
        /*01f8*/ 	.word	0x000007d0
        /*01fc*/ 	.word	0x000000ff
        /*0200*/ 	.word	0x00000078
        /*0204*/ 	.short	0x0100
        /*0206*/ 	.byte	0x09
	.zero		1


	//   ....[14]....
        /*0208*/ 	.word	0x000007e0
        /*020c*/ 	.word	0x000000ff
        /*0210*/ 	.word	0x00000060
        /*0214*/ 	.short	0x0100
        /*0216*/ 	.byte	0x09
	.zero		1


	//   ....[15]....
        /*0218*/ 	.word	0x000007f0
        /*021c*/ 	.word	0x000000ff
        /*0220*/ 	.word	0x00000080
        /*0224*/ 	.short	0x0100
        /*0226*/ 	.byte	0x09
	.zero		1


	//   ....[16]....
        /*0228*/ 	.word	0x00000800
        /*022c*/ 	.word	0x000000ff
        /*0230*/ 	.word	0x00000068
        /*0234*/ 	.short	0x0100
        /*0236*/ 	.byte	0x09
	.zero		1


	//   ....[17]....
        /*0238*/ 	.word	0x00000810
        /*023c*/ 	.word	0x000000ff
        /*0240*/ 	.word	0x00000088
        /*0244*/ 	.short	0x0100
        /*0246*/ 	.byte	0x09
	.zero		1


	//   ....[18]....
        /*0248*/ 	.word	0x000008f0
        /*024c*/ 	.word	0x000000ff
        /*0250*/ 	.word	0x00000090
        /*0254*/ 	.short	0x0100
        /*0256*/ 	.byte	0x08
	.zero		1


	//   ....[19]....
        /*0258*/ 	.word	0x00000900
        /*025c*/ 	.word	0x000000ff
        /*0260*/ 	.word	0x00000098
        /*0264*/ 	.short	0x0100
        /*0266*/ 	.byte	0x08
	.zero		1


	//   ....[20]....
        /*0268*/ 	.word	0x00000a30
        /*026c*/ 	.word	0x000000ff
        /*0270*/ 	.word	0x000000a0
        /*0274*/ 	.short	0x0100
        /*0276*/ 	.byte	0x08
	.zero		1


	//   ....[21]....
        /*0278*/ 	.word	0x00000a40
        /*027c*/ 	.word	0x000000ff
        /*0280*/ 	.word	0x000000b0
        /*0284*/ 	.short	0x0100
        /*0286*/ 	.byte	0x08
	.zero		1


	//   ....[22]....
        /*0288*/ 	.word	0x00000a50
        /*028c*/ 	.word	0x000000ff
        /*0290*/ 	.word	0x000000a8
        /*0294*/ 	.short	0x0100
        /*0296*/ 	.byte	0x08
	.zero		1


	//   ....[23]....
        /*0298*/ 	.word	0x00000a60
        /*029c*/ 	.word	0x000000ff
        /*02a0*/ 	.word	0x000000b8
        /*02a4*/ 	.short	0x0100
        /*02a6*/ 	.byte	0x08
	.zero		1


	//   ....[24]....
        /*02a8*/ 	.word	0x00000b80
        /*02ac*/ 	.word	0x000000ff
        /*02b0*/ 	.word	0x000000c0
        /*02b4*/ 	.short	0x0100
        /*02b6*/ 	.byte	0x09
	.zero		1


	//   ....[25]....
        /*02b8*/ 	.word	0x00000b90
        /*02bc*/ 	.word	0x000000ff
        /*02c0*/ 	.word	0x000000e0
        /*02c4*/ 	.short	0x0100
        /*02c6*/ 	.byte	0x09
	.zero		1


	//   ....[26]....
        /*02c8*/ 	.word	0x00000ba0
        /*02cc*/ 	.word	0x000000ff
        /*02d0*/ 	.word	0x000000c8
        /*02d4*/ 	.short	0x0100
        /*02d6*/ 	.byte	0x09
	.zero		1


	//   ....[27]....
        /*02d8*/ 	.word	0x00000bb0
        /*02dc*/ 	.word	0x000000ff
        /*02e0*/ 	.word	0x000000e8
        /*02e4*/ 	.short	0x0100
        /*02e6*/ 	.byte	0x09
	.zero		1


	//   ....[28]....
        /*02e8*/ 	.word	0x00000bc0
        /*02ec*/ 	.word	0x000000ff
        /*02f0*/ 	.word	0x000000d0
        /*02f4*/ 	.short	0x0100
        /*02f6*/ 	.byte	0x09
	.zero		1


	//   ....[29]....
        /*02f8*/ 	.word	0x00000bd0
        /*02fc*/ 	.word	0x000000ff
        /*0300*/ 	.word	0x000000f0
        /*0304*/ 	.short	0x0100
        /*0306*/ 	.byte	0x09
	.zero		1


	//   ....[30]....
        /*0308*/ 	.word	0x00000be0
        /*030c*/ 	.word	0x000000ff
        /*0310*/ 	.word	0x000000d8
        /*0314*/ 	.short	0x0100
        /*0316*/ 	.byte	0x09
	.zero		1


	//   ....[31]....
        /*0318*/ 	.word	0x00000bf0
        /*031c*/ 	.word	0x000000ff
        /*0320*/ 	.word	0x000000f8
        /*0324*/ 	.short	0x0100
        /*0326*/ 	.byte	0x09
	.zero		1


	//   ....[32]....
        /*0328*/ 	.word	0x00000ce0
        /*032c*/ 	.word	0x000000ff
        /*0330*/ 	.word	0x00000100
        /*0334*/ 	.short	0x0100
        /*0336*/ 	.byte	0x08
	.zero		1


	//   ....[33]....
        /*0338*/ 	.word	0x00000cf0
        /*033c*/ 	.word	0x000000ff
        /*0340*/ 	.word	0x00000110
        /*0344*/ 	.short	0x0100
        /*0346*/ 	.byte	0x08
	.zero		1


	//   ....[34]....
        /*0348*/ 	.word	0x00000d00
        /*034c*/ 	.word	0x000000ff
        /*0350*/ 	.word	0x00000108
        /*0354*/ 	.short	0x0100
        /*0356*/ 	.byte	0x08
	.zero		1


	//   ....[35]....
        /*0358*/ 	.word	0x00000d10
        /*035c*/ 	.word	0x000000ff
        /*0360*/ 	.word	0x00000118
        /*0364*/ 	.short	0x0100
        /*0366*/ 	.byte	0x08
	.zero		1


	//   ....[36]....
        /*0368*/ 	.word	0x00000e00
        /*036c*/ 	.word	0x000000ff
        /*0370*/ 	.word	0x00000120
        /*0374*/ 	.short	0x0100
        /*0376*/ 	.byte	0x07
	.zero		1


	//   ....[37]....
        /*0378*/ 	.word	0x00001810
        /*037c*/ 	.word	0x00000002
        /*0380*/ 	.word	0x00000110
        /*0384*/ 	.short	0x010a
        /*0386*/ 	.byte	0xff
	.zero		1


	//   ....[38]....
        /*0388*/ 	.word	0x00001840
        /*038c*/ 	.word	0x00000002
        /*0390*/ 	.word	0x00000100
        /*0394*/ 	.short	0x0101
        /*0396*/ 	.byte	0xff
	.zero		1


	//   ....[39]....
        /*0398*/ 	.word	0x00001910
        /*039c*/ 	.word	0x000000ff
        /*03a0*/ 	.word	0x00000028
        /*03a4*/ 	.short	0x010a
        /*03a6*/ 	.byte	0x08
	.zero		1


	//   ....[40]....
        /*03a8*/ 	.word	0x00001a10
        /*03ac*/ 	.word	0x000000ff
        /*03b0*/ 	.word	0x00000028
        /*03b4*/ 	.short	0x010a
        /*03b6*/ 	.byte	0x21
	.zero		1


	//   ....[41]....
        /*03b8*/ 	.word	0x00001bc0
        /*03bc*/ 	.word	0x000000ff
        /*03c0*/ 	.word	0x00000028
        /*03c4*/ 	.short	0x010a
        /*03c6*/ 	.byte	0x08
	.zero		1


	//   ....[42]....
        /*03c8*/ 	.word	0x00001cc0
        /*03cc*/ 	.word	0x000000ff
        /*03d0*/ 	.word	0x00000098
        /*03d4*/ 	.short	0x0101
        /*03d6*/ 	.byte	0x06
	.zero		1


	//   ....[43]....
        /*03d8*/ 	.word	0x00001ce0
        /*03dc*/ 	.word	0x000000ff
        /*03e0*/ 	.word	0x00000028
        /*03e4*/ 	.short	0x010a
        /*03e6*/ 	.byte	0x08
	.zero		1


	//   ....[44]....
        /*03e8*/ 	.word	0x00001d60
        /*03ec*/ 	.word	0x000000ff
        /*03f0*/ 	.word	0x00000028
        /*03f4*/ 	.short	0x010a
        /*03f6*/ 	.byte	0x11
	.zero		1


	//   ....[45]....
        /*03f8*/ 	.word	0x00001ef0
        /*03fc*/ 	.word	0x000000ff
        /*0400*/ 	.word	0x00000028
        /*0404*/ 	.short	0x010a
        /*0406*/ 	.byte	0x08
	.zero		1


	//   ....[46]....
        /*0408*/ 	.word	0x00002040
        /*040c*/ 	.word	0x00000002
        /*0410*/ 	.word	0x000000a0
        /*0414*/ 	.short	0x010a
        /*0416*/ 	.byte	0xff
	.zero		1


	//   ....[47]....
        /*0418*/ 	.word	0x00002100
        /*041c*/ 	.word	0x00000002
        /*0420*/ 	.word	0x00000000
        /*0424*/ 	.short	0x0101
        /*0426*/ 	.byte	0xff
	.zero		1


	//   ....[48]....
        /*0428*/ 	.word	0x00002660
        /*042c*/ 	.word	0x000000ff
        /*0430*/ 	.word	0x00000000
        /*0434*/ 	.short	0x010a
        /*0436*/ 	.byte	0x04
	.zero		1


	//   ....[49]....
        /*0438*/ 	.word	0x000026f0
        /*043c*/ 	.word	0x000000ff
        /*0440*/ 	.word	0x00000000
        /*0444*/ 	.short	0x010a
        /*0446*/ 	.byte	0x04
	.zero		1


	//   ....[50]....
        /*0448*/ 	.word	0x00002780
        /*044c*/ 	.word	0x000000ff
        /*0450*/ 	.word	0x00000000
        /*0454*/ 	.short	0x010a
        /*0456*/ 	.byte	0x04
	.zero		1


	//   ....[51]....
        /*0458*/ 	.word	0x00002810
        /*045c*/ 	.word	0x000000ff
        /*0460*/ 	.word	0x00000000
        /*0464*/ 	.short	0x010a
        /*0466*/ 	.byte	0x04
	.zero		1


	//   ....[52]....
        /*0468*/ 	.word	0x000028b0
        /*046c*/ 	.word	0x00000000
        /*0470*/ 	.word	0x00000000
        /*0474*/ 	.short	0x010a
        /*0476*/ 	.byte	0xff
	.zero		1


	//   ....[53]....
        /*0478*/ 	.word	0x000029e0
        /*047c*/ 	.word	0x00000000
        /*0480*/ 	.word	0x00000100
        /*0484*/ 	.short	0x010a
        /*0486*/ 	.byte	0xff
	.zero		1


	//   ....[54]....
        /*0488*/ 	.word	0x00002a50
        /*048c*/ 	.word	0x00000000
        /*0490*/ 	.word	0x00000000
        /*0494*/ 	.short	0x0101
        /*0496*/ 	.byte	0xff
	.zero		1


	//   ....[55]....
        /*0498*/ 	.word	0x00002a70
        /*049c*/ 	.word	0x000000ff
        /*04a0*/ 	.word	0x000000b0
        /*04a4*/ 	.short	0x010a
        /*04a6*/ 	.byte	0x05
	.zero		1


	//   ....[56]....
        /*04a8*/ 	.word	0x00002b90
        /*04ac*/ 	.word	0x00000000
        /*04b0*/ 	.word	0x000000a0
        /*04b4*/ 	.short	0x010a
        /*04b6*/ 	.byte	0xff
	.zero		1


	//   ....[57]....
        /*04b8*/ 	.word	0x00002c90
        /*04bc*/ 	.word	0x00000000
        /*04c0*/ 	.word	0x00000000
        /*04c4*/ 	.short	0x0101
        /*04c6*/ 	.byte	0xff
	.zero		1


	//   ....[58]....
        /*04c8*/ 	.word	0x00002d20
        /*04cc*/ 	.word	0x000000ff
        /*04d0*/ 	.word	0x000000b0
        /*04d4*/ 	.short	0x0106
        /*04d6*/ 	.byte	0x05
	.zero		1


	//   ....[59]....
        /*04d8*/ 	.word	0x00002d40
        /*04dc*/ 	.word	0x000000ff
        /*04e0*/ 	.word	0x000000b0
        /*04e4*/ 	.short	0x010a
        /*04e6*/ 	.byte	0x05
	.zero		1


	//   ....[60]....
        /*04e8*/ 	.word	0x00002dd0
        /*04ec*/ 	.word	0x000000ff
        /*04f0*/ 	.word	0x000000b0
        /*04f4*/ 	.short	0x0106
        /*04f6*/ 	.byte	0x04
	.zero		1


	//   ....[61]....
        /*04f8*/ 	.word	0x00002e10
        /*04fc*/ 	.word	0x00000000
        /*0500*/ 	.word	0x000000b0
        /*0504*/ 	.short	0x010a
        /*0506*/ 	.byte	0xff
	.zero		1


	//   ....[62]....
        /*0508*/ 	.word	0x00003050
        /*050c*/ 	.word	0x000000ff
        /*0510*/ 	.word	0x00000008
        /*0514*/ 	.short	0x010a
        /*0516*/ 	.byte	0x06
	.zero		1


	//   ....[63]....
        /*0518*/ 	.word	0x00003070
        /*051c*/ 	.word	0x000000ff
        /*0520*/ 	.word	0x00000008
        /*0524*/ 	.short	0x010a
        /*0526*/ 	.byte	0x06
	.zero		1


	//   ....[64]....
        /*0528*/ 	.word	0x00003200
        /*052c*/ 	.word	0x000000ff
        /*0530*/ 	.word	0x00000008
        /*0534*/ 	.short	0x010a
        /*0536*/ 	.byte	0x06
	.zero		1


	//   ....[65]....
        /*0538*/ 	.word	0x00003220
        /*053c*/ 	.word	0x000000ff
        /*0540*/ 	.word	0x00000008
        /*0544*/ 	.short	0x010a
        /*0546*/ 	.byte	0x06
	.zero		1


	//   ....[66]....
        /*0548*/ 	.word	0x000032e0
        /*054c*/ 	.word	0x000000ff
        /*0550*/ 	.word	0x00000000
        /*0554*/ 	.short	0x0101
        /*0556*/ 	.byte	0x07
	.zero		1


	//   ....[67]....
        /*0558*/ 	.word	0x00003620
        /*055c*/ 	.word	0x00000000
        /*0560*/ 	.word	0x000000a0
        /*0564*/ 	.short	0x010a
        /*0566*/ 	.byte	0xff
	.zero		1


	//   ....[68]....
        /*0568*/ 	.word	0x000036e0
        /*056c*/ 	.word	0x00000000
        /*0570*/ 	.word	0x00000000
        /*0574*/ 	.short	0x0101
        /*0576*/ 	.byte	0xff
	.zero		1


	//   ....[69]....
        /*0578*/ 	.word	0x000037a0
        /*057c*/ 	.word	0x000000ff
        /*0580*/ 	.word	0x00000000
        /*0584*/ 	.short	0x010a
        /*0586*/ 	.byte	0x08
	.zero		1


	//   ....[70]....
        /*0588*/ 	.word	0x000037b0
        /*058c*/ 	.word	0x000000ff
        /*0590*/ 	.word	0x000000e0
        /*0594*/ 	.short	0x010a
        /*0596*/ 	.byte	0x09
	.zero		1


	//   ....[71]....
        /*0598*/ 	.word	0x00003860
        /*059c*/ 	.word	0x000000ff
        /*05a0*/ 	.word	0x00000000
        /*05a4*/ 	.short	0x010a
        /*05a6*/ 	.byte	0x08
	.zero		1


	//   ....[72]....
        /*05a8*/ 	.word	0x00003990
        /*05ac*/ 	.word	0x000000ff
        /*05b0*/ 	.word	0x00000000
        /*05b4*/ 	.short	0x010a
        /*05b6*/ 	.byte	0x1e
	.zero		1


	//   ....[73]....
        /*05b8*/ 	.word	0x00003c90
        /*05bc*/ 	.word	0x000000ff
        /*05c0*/ 	.word	0x00000000
        /*05c4*/ 	.short	0x010a
        /*05c6*/ 	.byte	0x08
	.zero		1


	//   ....[74]....
        /*05c8*/ 	.word	0x00003d20
        /*05cc*/ 	.word	0x000000ff
        /*05d0*/ 	.word	0x00000000
        /*05d4*/ 	.short	0x010a
        /*05d6*/ 	.byte	0x08
	.zero		1


	//   ....[75]....
        /*05d8*/ 	.word	0x00003db0
        /*05dc*/ 	.word	0x000000ff
        /*05e0*/ 	.word	0x00000000
        /*05e4*/ 	.short	0x010a
        /*05e6*/ 	.byte	0x08
	.zero		1


	//   ....[76]....
        /*05e8*/ 	.word	0x00003e50
        /*05ec*/ 	.word	0x00000000
        /*05f0*/ 	.word	0x00000000
        /*05f4*/ 	.short	0x010a
        /*05f6*/ 	.byte	0xff
	.zero		1


	//   ....[77]....
        /*05f8*/ 	.word	0x00003e90
        /*05fc*/ 	.word	0x00000000
        /*0600*/ 	.word	0x00000000
        /*0604*/ 	.short	0x010a
        /*0606*/ 	.byte	0xff
	.zero		1


	//   ....[78]....
        /*0608*/ 	.word	0x00003f00
        /*060c*/ 	.word	0x000000ff
        /*0610*/ 	.word	0x00000000
        /*0614*/ 	.short	0x0101
        /*0616*/ 	.byte	0x05
	.zero		1


	//   ....[79]....
        /*0618*/ 	.word	0x00003f40
        /*061c*/ 	.word	0x000000ff
        /*0620*/ 	.word	0x00000120
        /*0624*/ 	.short	0x010a
        /*0626*/ 	.byte	0x07
	.zero		1


	//   ....[80]....
        /*0628*/ 	.word	0x00003f90
        /*062c*/ 	.word	0x000000ff
        /*0630*/ 	.word	0x00000000
        /*0634*/ 	.short	0x0101
        /*0636*/ 	.byte	0x05
	.zero		1


	//   ....[81]....
        /*0638*/ 	.word	0x000043e0
        /*063c*/ 	.word	0x00000000
        /*0640*/ 	.word	0x000000a0
        /*0644*/ 	.short	0x010a
        /*0646*/ 	.byte	0xff
	.zero		1


	//   ....[82]....
        /*0648*/ 	.word	0x000044a0
        /*064c*/ 	.word	0x00000000
        /*0650*/ 	.word	0x00000000
        /*0654*/ 	.short	0x0101
        /*0656*/ 	.byte	0xff
	.zero		1


	//   ....[83]....
        /*0658*/ 	.word	0x000047c0
        /*065c*/ 	.word	0x000000ff
        /*0660*/ 	.word	0x00000098
        /*0664*/ 	.short	0x010a
        /*0666*/ 	.byte	0x07
	.zero		1


	//   ....[84]....
        /*0668*/ 	.word	0x000049b0
        /*066c*/ 	.word	0x000000ff
        /*0670*/ 	.word	0x00000070
        /*0674*/ 	.short	0x010a
        /*0676*/ 	.byte	0x07
	.zero		1


	//   ....[85]....
        /*0678*/ 	.word	0x00004ba0
        /*067c*/ 	.word	0x000000ff
        /*0680*/ 	.word	0x00000050
        /*0684*/ 	.short	0x010b
        /*0686*/ 	.byte	0x07
	.zero		1


	//   ....[86]....
        /*0688*/ 	.word	0x00004bb0
        /*068c*/ 	.word	0x000000ff
        /*0690*/ 	.word	0x00000000
        /*0694*/ 	.short	0x0101
        /*0696*/ 	.byte	0x0e
	.zero		1


	//   ....[87]....
        /*0698*/ 	.word	0x00004bc0
        /*069c*/ 	.word	0x000000ff
        /*06a0*/ 	.word	0x00000078
        /*06a4*/ 	.short	0x010a
        /*06a6*/ 	.byte	0x07
	.zero		1


	//   ....[88]....
        /*06a8*/ 	.word	0x00004d70
        /*06ac*/ 	.word	0x000000ff
        /*06b0*/ 	.word	0x00000058
        /*06b4*/ 	.short	0x010b
        /*06b6*/ 	.byte	0x07
	.zero		1


	//   ....[89]....
        /*06b8*/ 	.word	0x00004d80
        /*06bc*/ 	.word	0x000000ff
        /*06c0*/ 	.word	0x00000000
        /*06c4*/ 	.short	0x0101
        /*06c6*/ 	.byte	0x0e
	.zero		1


	//   ....[90]....
        /*06c8*/ 	.word	0x00004d90
        /*06cc*/ 	.word	0x000000ff
        /*06d0*/ 	.word	0x00000080
        /*06d4*/ 	.short	0x010a
        /*06d6*/ 	.byte	0x07
	.zero		1


	//   ....[91]....
        /*06d8*/ 	.word	0x00004f80
        /*06dc*/ 	.word	0x000000ff
        /*06e0*/ 	.word	0x00000060
        /*06e4*/ 	.short	0x010b
        /*06e6*/ 	.byte	0x07
	.zero		1


	//   ....[92]....
        /*06e8*/ 	.word	0x00004ff0
        /*06ec*/ 	.word	0x000000ff
        /*06f0*/ 	.word	0x00000000
        /*06f4*/ 	.short	0x0101
        /*06f6*/ 	.byte	0x0e
	.zero		1


	//   ....[93]....
        /*06f8*/ 	.word	0x00005000
        /*06fc*/ 	.word	0x000000ff
        /*0700*/ 	.word	0x00000088
        /*0704*/ 	.short	0x010a
        /*0706*/ 	.byte	0x07
	.zero		1


	//   ....[94]....
        /*0708*/ 	.word	0x000052a0
        /*070c*/ 	.word	0x000000ff
        /*0710*/ 	.word	0x00000068
        /*0714*/ 	.short	0x010b
        /*0716*/ 	.byte	0x07
	.zero		1


	//   ....[95]....
        /*0718*/ 	.word	0x000052c0
        /*071c*/ 	.word	0x000000ff
        /*0720*/ 	.word	0x00000000
        /*0724*/ 	.short	0x0101
        /*0726*/ 	.byte	0x0d
	.zero		1


	//   ....[96]....
        /*0728*/ 	.word	0x000052f0
        /*072c*/ 	.word	0x000000ff
        /*0730*/ 	.word	0x00000070
        /*0734*/ 	.short	0x010a
        /*0736*/ 	.byte	0x07
	.zero		1


	//   ....[97]....
        /*0738*/ 	.word	0x00005310
        /*073c*/ 	.word	0x000000ff
        /*0740*/ 	.word	0x00000078
        /*0744*/ 	.short	0x010a
        /*0746*/ 	.byte	0x07
	.zero		1


	//   ....[98]....
        /*0748*/ 	.word	0x00005330
        /*074c*/ 	.word	0x000000ff
        /*0750*/ 	.word	0x00000080
        /*0754*/ 	.short	0x010a
        /*0756*/ 	.byte	0x07
	.zero		1


	//   ....[99]....
        /*0758*/ 	.word	0x00005370
        /*075c*/ 	.word	0x00000000
        /*0760*/ 	.word	0x00000088
        /*0764*/ 	.short	0x010a
        /*0766*/ 	.byte	0xff
	.zero		1


	//   ....[100]....
        /*0768*/ 	.word	0x000056a0
        /*076c*/ 	.word	0x00000000
        /*0770*/ 	.word	0x000000a0
        /*0774*/ 	.short	0x010a
        /*0776*/ 	.byte	0xff
	.zero		1


	//   ....[101]....
        /*0778*/ 	.word	0x000057b0
        /*077c*/ 	.word	0x00000000
        /*0780*/ 	.word	0x00000000
        /*0784*/ 	.short	0x0101
        /*0786*/ 	.byte	0xff
	.zero		1


	//   ....[102]....
        /*0788*/ 	.word	0x000061a0
        /*078c*/ 	.word	0x00000003
        /*0790*/ 	.word	0x00000050
        /*0794*/ 	.short	0x010a
        /*0796*/ 	.byte	0xff
	.zero		1


	//   ....[103]....
        /*0798*/ 	.word	0x000061b0
        /*079c*/ 	.word	0x0000006f
        /*07a0*/ 	.word	0x000000c0
        /*07a4*/ 	.short	0x010a
        /*07a6*/ 	.byte	0xff
	.zero		1


	//   ....[104]....
        /*07a8*/ 	.word	0x00006350
        /*07ac*/ 	.word	0x00000003
        /*07b0*/ 	.word	0x00000050
        /*07b4*/ 	.short	0x010a
        /*07b6*/ 	.byte	0xff
	.zero		1


	//   ....[105]....
        /*07b8*/ 	.word	0x00006470
        /*07bc*/ 	.word	0x00000000
        /*07c0*/ 	.word	0x00000000
        /*07c4*/ 	.short	0x0101
        /*07c6*/ 	.byte	0xff
	.zero		1


	//   ....[106]....
        /*07c8*/ 	.word	0x000064f0
        /*07cc*/ 	.word	0x0000006f
        /*07d0*/ 	.word	0x000000c0
        /*07d4*/ 	.short	0x010a
        /*07d6*/ 	.byte	0xff
	.zero		1


	//   ....[107]....
        /*07d8*/ 	.word	0x00007090
        /*07dc*/ 	.word	0x00000000
        /*07e0*/ 	.word	0x00000050
        /*07e4*/ 	.short	0x010a
        /*07e6*/ 	.byte	0xff
	.zero		1


	//   ....[108]....
        /*07e8*/ 	.word	0x00007150
        /*07ec*/ 	.word	0x00000000
        /*07f0*/ 	.word	0x00000050
        /*07f4*/ 	.short	0x010a
        /*07f6*/ 	.byte	0xff
	.zero		1


	//   ....[109]....
        /*07f8*/ 	.word	0x00007280
        /*07fc*/ 	.word	0x00000000
        /*0800*/ 	.word	0x00000000
        /*0804*/ 	.short	0x0101
        /*0806*/ 	.byte	0xff
	.zero		1


	//   ....[110]....
        /*0808*/ 	.word	0x00007e30
        /*080c*/ 	.word	0x00000000
        /*0810*/ 	.word	0x00000050
        /*0814*/ 	.short	0x010a
        /*0816*/ 	.byte	0xff
	.zero		1


	//   ....[111]....
        /*0818*/ 	.word	0x00007ef0
        /*081c*/ 	.word	0x00000000
        /*0820*/ 	.word	0x00000050
        /*0824*/ 	.short	0x010a
        /*0826*/ 	.byte	0xff
	.zero		1


	//   ....[112]....
        /*0828*/ 	.word	0x00008020
        /*082c*/ 	.word	0x00000000
        /*0830*/ 	.word	0x00000000
        /*0834*/ 	.short	0x0101
        /*0836*/ 	.byte	0xff
	.zero		1


	//   ....[113]....
        /*0838*/ 	.word	0x00008bf0
        /*083c*/ 	.word	0x00000000
        /*0840*/ 	.word	0x00000050
        /*0844*/ 	.short	0x010a
        /*0846*/ 	.byte	0xff
	.zero		1


	//   ....[114]....
        /*0848*/ 	.word	0x00008cb0
        /*084c*/ 	.word	0x00000000
        /*0850*/ 	.word	0x00000050
        /*0854*/ 	.short	0x010a
        /*0856*/ 	.byte	0xff
	.zero		1


	//   ....[115]....
        /*0858*/ 	.word	0x00008de0
        /*085c*/ 	.word	0x00000000
        /*0860*/ 	.word	0x00000000
        /*0864*/ 	.short	0x0101
        /*0866*/ 	.byte	0xff
	.zero		1


	//   ....[116]....
        /*0868*/ 	.word	0x000090e0
        /*086c*/ 	.word	0x0000006f
        /*0870*/ 	.word	0x00000000
        /*0874*/ 	.short	0x0101
        /*0876*/ 	.byte	0xff
	.zero		1


	//   ....[117]....
        /*0878*/ 	.word	0x00009a90
        /*087c*/ 	.word	0x00000002
        /*0880*/ 	.word	0x00000110
        /*0884*/ 	.short	0x010a
        /*0886*/ 	.byte	0xff
	.zero		1


	//   ....[118]....
        /*0888*/ 	.word	0x00009af0
        /*088c*/ 	.word	0x00000002
        /*0890*/ 	.word	0x00000028
        /*0894*/ 	.short	0x010a
        /*0896*/ 	.byte	0xff
	.zero		1


	//   ....[119]....
        /*0898*/ 	.word	0x00009b50
        /*089c*/ 	.word	0x00000002
        /*08a0*/ 	.word	0x00000028
        /*08a4*/ 	.short	0x010a
        /*08a6*/ 	.byte	0xff
	.zero		1


	//   ....[120]....
        /*08a8*/ 	.word	0x00009ba0
        /*08ac*/ 	.word	0x00000002
        /*08b0*/ 	.word	0x000000a0
        /*08b4*/ 	.short	0x010a
        /*08b6*/ 	.byte	0xff
	.zero		1


	//   ....[121]....
        /*08b8*/ 	.word	0x00009c00
        /*08bc*/ 	.word	0x00000000
        /*08c0*/ 	.word	0x00000000
        /*08c4*/ 	.short	0x010a
        /*08c6*/ 	.byte	0xff
	.zero		1


	//   ....[122]....
        /*08c8*/ 	.word	0x00009c60
        /*08cc*/ 	.word	0x00000000
        /*08d0*/ 	.word	0x00000000
        /*08d4*/ 	.short	0x010a
        /*08d6*/ 	.byte	0xff
	.zero		1


	//   ....[123]....
        /*08d8*/ 	.word	0x00009cc0
        /*08dc*/ 	.word	0x00000000
        /*08e0*/ 	.word	0x00000000
        /*08e4*/ 	.short	0x010a
        /*08e6*/ 	.byte	0xff
	.zero		1


	//   ....[124]....
        /*08e8*/ 	.word	0x00009d20
        /*08ec*/ 	.word	0x00000000
        /*08f0*/ 	.word	0x00000000
        /*08f4*/ 	.short	0x010a
        /*08f6*/ 	.byte	0xff
	.zero		1


	//   ....[125]....
        /*08f8*/ 	.word	0x00009d70
        /*08fc*/ 	.word	0x00000000
        /*0900*/ 	.word	0x00000100
        /*0904*/ 	.short	0x010a
        /*0906*/ 	.byte	0xff
	.zero		1


	//   ....[126]....
        /*0908*/ 	.word	0x00009dd0
        /*090c*/ 	.word	0x00000000
        /*0910*/ 	.word	0x000000b0
        /*0914*/ 	.short	0x010a
        /*0916*/ 	.byte	0xff
	.zero		1


	//   ....[127]....
        /*0918*/ 	.word	0x00009e20
        /*091c*/ 	.word	0x00000000
        /*0920*/ 	.word	0x000000a0
        /*0924*/ 	.short	0x010a
        /*0926*/ 	.byte	0xff
	.zero		1


	//   ....[128]....
        /*0928*/ 	.word	0x00009e80
        /*092c*/ 	.word	0x00000000
        /*0930*/ 	.word	0x000000b0
        /*0934*/ 	.short	0x010a
        /*0936*/ 	.byte	0xff
	.zero		1


	//   ....[129]....
        /*0938*/ 	.word	0x00009ee0
        /*093c*/ 	.word	0x00000004
        /*0940*/ 	.word	0x00000008
        /*0944*/ 	.short	0x010a
        /*0946*/ 	.byte	0xff
	.zero		1


	//   ....[130]....
        /*0948*/ 	.word	0x00009fc0
        /*094c*/ 	.word	0x00000002
        /*0950*/ 	.word	0x00000008
        /*0954*/ 	.short	0x010a
        /*0956*/ 	.byte	0xff
	.zero		1


	//   ....[131]....
        /*0958*/ 	.word	0x0000a010
        /*095c*/ 	.word	0x00000000
        /*0960*/ 	.word	0x000000a0
        /*0964*/ 	.short	0x010a
        /*0966*/ 	.byte	0xff
	.zero		1


	//   ....[132]....
        /*0968*/ 	.word	0x0000a070
        /*096c*/ 	.word	0x00000000
        /*0970*/ 	.word	0x000000e0
        /*0974*/ 	.short	0x010a
        /*0976*/ 	.byte	0xff
	.zero		1


	//   ....[133]....
        /*0978*/ 	.word	0x0000a0d0
        /*097c*/ 	.word	0x00000000
        /*0980*/ 	.word	0x00000000
        /*0984*/ 	.short	0x010a
        /*0986*/ 	.byte	0xff
	.zero		1


	//   ....[134]....
        /*0988*/ 	.word	0x0000a130
        /*098c*/ 	.word	0x00000000
        /*0990*/ 	.word	0x00000000
        /*0994*/ 	.short	0x010a
        /*0996*/ 	.byte	0xff
	.zero		1


	//   ....[135]....
        /*0998*/ 	.word	0x0000a190
        /*099c*/ 	.word	0x00000000
        /*09a0*/ 	.word	0x00000000
        /*09a4*/ 	.short	0x010a
        /*09a6*/ 	.byte	0xff
	.zero		1


	//   ....[136]....
        /*09a8*/ 	.word	0x0000a1f0
        /*09ac*/ 	.word	0x00000000
        /*09b0*/ 	.word	0x00000000
        /*09b4*/ 	.short	0x010a
        /*09b6*/ 	.byte	0xff
	.zero		1


	//   ....[137]....
        /*09b8*/ 	.word	0x0000a250
        /*09bc*/ 	.word	0x00000000
        /*09c0*/ 	.word	0x00000120
        /*09c4*/ 	.short	0x010a
        /*09c6*/ 	.byte	0xff
	.zero		1


	//   ....[138]....
        /*09c8*/ 	.word	0x0000a2a0
        /*09cc*/ 	.word	0x00000000
        /*09d0*/ 	.word	0x000000a0
        /*09d4*/ 	.short	0x010a
        /*09d6*/ 	.byte	0xff
	.zero		1


	//   ....[139]....
        /*09d8*/ 	.word	0x0000a300
        /*09dc*/ 	.word	0x00000000
        /*09e0*/ 	.word	0x00000098
        /*09e4*/ 	.short	0x010a
        /*09e6*/ 	.byte	0xff
	.zero		1


	//   ....[140]....
        /*09e8*/ 	.word	0x0000a360
        /*09ec*/ 	.word	0x00000000
        /*09f0*/ 	.word	0x00000070
        /*09f4*/ 	.short	0x010a
        /*09f6*/ 	.byte	0xff
	.zero		1


	//   ....[141]....
        /*09f8*/ 	.word	0x0000a3c0
        /*09fc*/ 	.word	0x00000000
        /*0a00*/ 	.word	0x00000078
        /*0a04*/ 	.short	0x010a
        /*0a06*/ 	.byte	0xff
	.zero		1


	//   ....[142]....
        /*0a08*/ 	.word	0x0000a420
        /*0a0c*/ 	.word	0x00000000
        /*0a10*/ 	.word	0x00000080
        /*0a14*/ 	.short	0x010a
        /*0a16*/ 	.byte	0xff
	.zero		1


	//   ....[143]....
        /*0a18*/ 	.word	0x0000a480
        /*0a1c*/ 	.word	0x00000000
        /*0a20*/ 	.word	0x00000088
        /*0a24*/ 	.short	0x010a
        /*0a26*/ 	.byte	0xff
	.zero		1


	//   ....[144]....
        /*0a28*/ 	.word	0x0000a4e0
        /*0a2c*/ 	.word	0x00000000
        /*0a30*/ 	.word	0x00000070
        /*0a34*/ 	.short	0x010a
        /*0a36*/ 	.byte	0xff
	.zero		1


	//   ....[145]....
        /*0a38*/ 	.word	0x0000a540
        /*0a3c*/ 	.word	0x00000000
        /*0a40*/ 	.word	0x00000078
        /*0a44*/ 	.short	0x010a
        /*0a46*/ 	.byte	0xff
	.zero		1


	//   ....[146]....
        /*0a48*/ 	.word	0x0000a5a0
        /*0a4c*/ 	.word	0x00000000
        /*0a50*/ 	.word	0x00000080
        /*0a54*/ 	.short	0x010a
        /*0a56*/ 	.byte	0xff
	.zero		1


	//   ....[147]....
        /*0a58*/ 	.word	0x0000a5f0
        /*0a5c*/ 	.word	0x00000000
        /*0a60*/ 	.word	0x000000a0
        /*0a64*/ 	.short	0x010a
        /*0a66*/ 	.byte	0xff
	.zero		1


	//   ....[148]....
        /*0a68*/ 	.word	0x0000a640
        /*0a6c*/ 	.word	0x00000003
        /*0a70*/ 	.word	0x00000050
        /*0a74*/ 	.short	0x010a
        /*0a76*/ 	.byte	0xff
	.zero		1


	//   ....[149]....
        /*0a78*/ 	.word	0x0000a690
        /*0a7c*/ 	.word	0x0000006f
        /*0a80*/ 	.word	0x000000c0
        /*0a84*/ 	.short	0x010a
        /*0a86*/ 	.byte	0xff
	.zero		1


	//   ....[150]....
        /*0a88*/ 	.word	0x0000a6e0
        /*0a8c*/ 	.word	0x00000000
        /*0a90*/ 	.word	0x00000050
        /*0a94*/ 	.short	0x010a
        /*0a96*/ 	.byte	0xff
	.zero		1


	//   ....[151]....
        /*0a98*/ 	.word	0x0000a730
        /*0a9c*/ 	.word	0x00000000
        /*0aa0*/ 	.word	0x00000050
        /*0aa4*/ 	.short	0x010a
        /*0aa6*/ 	.byte	0xff
	.zero		1


	//   ....[152]....
        /*0aa8*/ 	.word	0x0000a780
        /*0aac*/ 	.word	0x00000000
        /*0ab0*/ 	.word	0x00000050
        /*0ab4*/ 	.short	0x010a
        /*0ab6*/ 	.byte	0xff
	.zero		1


	//----- nvinfo : EIATTR_NUM_MBARRIERS
	.align		4
.L_48:
        /*0ab8*/ 	.byte	0x03, 0x38
        /*0aba*/ 	.short	0x0025


	//----- nvinfo : EIATTR_EXIT_INSTR_OFFSETS
	.align		4
        /*0abc*/ 	.byte	0x04, 0x1c
        /*0abe*/ 	.short	(.L_50 - .L_49)


	//   ....[0]....
.L_49:
        /*0ac0*/ 	.word	0x000028e0


	//   ....[1]....
        /*0ac4*/ 	.word	0x00002de0


	//   ....[2]....
        /*0ac8*/ 	.word	0x00002e40


	//   ....[3]....
        /*0acc*/ 	.word	0x000041c0


	//   ....[4]....
        /*0ad0*/ 	.word	0x000053a0


	//   ....[5]....
        /*0ad4*/ 	.word	0x000053e0


	//   ....[6]....
        /*0ad8*/ 	.word	0x00009a80


	//----- nvinfo : EIATTR_MAX_THREADS
	.align		4
.L_50:
        /*0adc*/ 	.byte	0x04, 0x05
        /*0ade*/ 	.short	(.L_52 - .L_51)
.L_51:
        /*0ae0*/ 	.word	0x00000100
        /*0ae4*/ 	.word	0x00000001
        /*0ae8*/ 	.word	0x00000001


	//----- nvinfo : EIATTR_CRS_STACK_SIZE
	.align		4
.L_52:
        /*0aec*/ 	.byte	0x04, 0x1e
        /*0aee*/ 	.short	(.L_54 - .L_53)
.L_53:
        /*0af0*/ 	.word	0x00000000


	//----- nvinfo : EIATTR_CBANK_PARAM_SIZE
	.align		4
.L_54:
        /*0af4*/ 	.byte	0x03, 0x19
        /*0af6*/ 	.short	0x0800


	//----- nvinfo : EIATTR_PARAM_CBANK
	.align		4
        /*0af8*/ 	.byte	0x04, 0x0a
        /*0afa*/ 	.short	(.L_56 - .L_55)
	.align		4
.L_55:
        /*0afc*/ 	.word	index@(.nv.constant0._ZN7cutlass13device_kernelINS_4gemm6kernel13GemmUniversalIN4cute5tupleIJiiiiEEENS1_10collective13CollectiveMmaINS1_35MainloopSm100TmaUmmaWarpSpecializedILi5ELi2ELi4ENS5_IJNS4_1CILi2EEENSA_ILi1EEESC_EEEEENS5_IJNSA_ILi128EEENSA_ILi256EEESF_EEENS_12float_e4m3_tENS5_IJlSC_lEEESI_SJ_NS4_8TiledMMAINS4_8MMA_AtomIJNS4_10MMA_TraitsINS4_25SM100_MMA_F8F6F4_2x1SM_SSEJSI_SI_fSF_SG_NS4_17integral_constantINS4_4UMMA5MajorELSQ_0EEESR_NSO_INSP_7ScaleInELSS_0EEEST_EEEEEENS4_6LayoutINS5_IJSC_SC_SC_EEENS5_IJNSA_ILi0EEESY_SY_EEEEENS5_IJNS4_10UnderscoreES11_S11_EEEEENS4_18SM100_TMA_2SM_LOADENS4_14ComposedLayoutINS4_7SwizzleILi3ELi4ELi3EEENS4_18smem_ptr_flag_bitsILi8EEENSW_INS5_IJNSA_ILi8EEESF_EEENS5_IJSF_SC_EEEEEEEvNS4_8identityES14_S1E_vS1F_EENS_8epilogue10collective18CollectiveEpilogueINS1H_23Sm100TmaWarpSpecializedILi4ELi2ELi32ELb0ELb0EEEJNS5_IJNSA_ILi64EEESG_SF_EEENS5_IJNSW_IS1M_SC_EENSW_INS5_IJNSA_ILi32EEESB_EEENS5_IJSC_SF_EEEEEEEESI_SJ_SI_SJ_NS1H_6fusion15FusionCallbacksIS1L_NS1U_17LinearCombinationISI_fSI_fLNS_15FloatRoundStyleE2EEES1N_S1T_JEEENS4_5SM1004TMEM4LOAD26SM100_TMEM_LOAD_32dp32b32xENS4_13SM90_TMA_LOADENS15_INS16_ILi1ELi4ELi3EEES19_NSW_INS5_IJS1A_S1P_EEENS5_IJS1P_SC_EEEEEEENS4_39AutoVectorizingCopyWithAssumedAlignmentILi128EEENS4_14SM90_TMA_STOREES29_S2B_S2B_EEEvvEEEEvNT_6ParamsE)
        /*0b00*/ 	.short	0x0380
        /*0b02*/ 	.short	0x0800


	//----- nvinfo : EIATTR_SW_WAR
	.align		4
.L_56:
        /*0b04*/ 	.byte	0x04, 0x36
        /*0b06*/ 	.short	(.L_58 - .L_57)
.L_57:
        /*0b08*/ 	.word	0x00000008
.L_58:


//--------------------- .nv.callgraph             --------------------------
	.section	.nv.callgraph,"",@"SHT_CUDA_CALLGRAPH"
	.align	4
	.sectionentsize	8
	.align		4
        /*0000*/ 	.word	0x00000000
	.align		4
        /*0004*/ 	.word	0xffffffff
	.align		4
        /*0008*/ 	.word	index@(_ZN7cutlass13device_kernelINS_4gemm6kernel13GemmUniversalIN4cute5tupleIJiiiiEEENS1_10collective13CollectiveMmaINS1_35MainloopSm100TmaUmmaWarpSpecializedILi5ELi2ELi4ENS5_IJNS4_1CILi2EEENSA_ILi1EEESC_EEEEENS5_IJNSA_ILi128EEENSA_ILi256EEESF_EEENS_12float_e4m3_tENS5_IJlSC_lEEESI_SJ_NS4_8TiledMMAINS4_8MMA_AtomIJNS4_10MMA_TraitsINS4_25SM100_MMA_F8F6F4_2x1SM_SSEJSI_SI_fSF_SG_NS4_17integral_constantINS4_4UMMA5MajorELSQ_0EEESR_NSO_INSP_7ScaleInELSS_0EEEST_EEEEEENS4_6LayoutINS5_IJSC_SC_SC_EEENS5_IJNSA_ILi0EEESY_SY_EEEEENS5_IJNS4_10UnderscoreES11_S11_EEEEENS4_18SM100_TMA_2SM_LOADENS4_14ComposedLayoutINS4_7SwizzleILi3ELi4ELi3EEENS4_18smem_ptr_flag_bitsILi8EEENSW_INS5_IJNSA_ILi8EEESF_EEENS5_IJSF_SC_EEEEEEEvNS4_8identityES14_S1E_vS1F_EENS_8epilogue10collective18CollectiveEpilogueINS1H_23Sm100TmaWarpSpecializedILi4ELi2ELi32ELb0ELb0EEEJNS5_IJNSA_ILi64EEESG_SF_EEENS5_IJNSW_IS1M_SC_EENSW_INS5_IJNSA_ILi32EEESB_EEENS5_IJSC_SF_EEEEEEEESI_SJ_SI_SJ_NS1H_6fusion15FusionCallbacksIS1L_NS1U_17LinearCombinationISI_fSI_fLNS_15FloatRoundStyleE2EEES1N_S1T_JEEENS4_5SM1004TMEM4LOAD26SM100_TMEM_LOAD_32dp32b32xENS4_13SM90_TMA_LOADENS15_INS16_ILi1ELi4ELi3EEES19_NSW_INS5_IJS1A_S1P_EEENS5_IJS1P_SC_EEEEEEENS4_39AutoVectorizingCopyWithAssumedAlignmentILi128EEENS4_14SM90_TMA_STOREES29_S2B_S2B_EEEvvEEEEvNT_6ParamsE)
	.align		4
        /*000c*/ 	.word	index@(__assertfail)
	.align		4
        /*0010*/ 	.word	0x00000000
	.align		4
        /*0014*/ 	.word	0xfffffffe
	.align		4
        /*0018*/ 	.word	0x00000000
	.align		4
        /*001c*/ 	.word	0xfffffffd
	.align		4
        /*0020*/ 	.word	0x00000000
	.align		4
        /*0024*/ 	.word	0xfffffffc


//--------------------- .nv.constant4             --------------------------
	.section	.nv.constant4,"a",@progbits
	.align	8
	.align		8
.nv.constant4:
        /*0000*/ 	.dword	__assertfail
	.align		8
        /*0008*/ 	.dword	__unnamed_1
	.align		8
        /*0010*/ 	.dword	__unnamed_2
	.align		8
        /*0018*/ 	.dword	__unnamed_3
	.align		8
        /*0020*/ 	.dword	_ZN39_INTERNAL_aa7c8760_4_k_cu_1f364041_91044cuda3std3__45__cpo5beginE
	.align		8
        /*0028*/ 	.dword	_ZN39_INTERNAL_aa7c8760_4_k_cu_1f364041_91044cuda3std3__45__cpo3endE
	.align		8
        /*0030*/ 	.dword	_ZN39_INTERNAL_aa7c8760_4_k_cu_1f364041_91044cuda3std3__45__cpo6cbeginE
	.align		8
        /*0038*/ 	.dword	_ZN39_INTERNAL_aa7c8760_4_k_cu_1f364041_91044cuda3std3__45__cpo4cendE
	.align		8
        /*0040*/ 	.dword	_ZN39_INTERNAL_aa7c8760_4_k_cu_1f364041_91044cuda3std3__441_GLOBAL__N__aa7c8760_4_k_cu_1f364041_91046ignoreE
	.align		8
        /*0048*/ 	.dword	_ZN39_INTERNAL_aa7c8760_4_k_cu_1f364041_91044cuda3std3__419piecewise_constructE
	.align		8
        /*0050*/ 	.dword	_ZN39_INTERNAL_aa7c8760_4_k_cu_1f364041_91044cuda3std3__48in_placeE
	.align		8
        /*0058*/ 	.dword	_ZN39_INTERNAL_aa7c8760_4_k_cu_1f364041_91044cuda3std6ranges3__45__cpo4swapE
	.align		8
        /*0060*/ 	.dword	_ZN39_INTERNAL_aa7c8760_4_k_cu_1f364041_91044cuda3std6ranges3__45__cpo9iter_moveE
	.align		8
        /*0068*/ 	.dword	_ZN39_INTERNAL_aa7c8760_4_k_cu_1f364041_91044cute7productE
	.align		8
        /*0070*/ 	.dword	_ZN39_INTERNAL_aa7c8760_4_k_cu_1f364041_91044cute1_E
	.align		8
        /*0078*/ 	.dword	$str$25
	.align		8
        /*0080*/ 	.dword	$str$26
	.align		8
        /*0088*/ 	.dword	$str$27
	.align		8
        /*0090*/ 	.dword	$str$28


//--------------------- .text._ZN7cutlass13device_kernelINS_4gemm6kernel13GemmUniversalIN4cute5tupleIJiiiiEEENS1_10collective13CollectiveMmaINS1_35MainloopSm100TmaUmmaWarpSpecializedILi5ELi2ELi4ENS5_IJNS4_1CILi2EEENSA_ILi1EEESC_EEEEENS5_IJNSA_ILi128EEENSA_ILi256EEESF_EEENS_12float_e4m3_tENS5_IJlSC_lEEESI_SJ_NS4_8TiledMMAINS4_8MMA_AtomIJNS4_10MMA_TraitsINS4_25SM100_MMA_F8F6F4_2x1SM_SSEJSI_SI_fSF_SG_NS4_17integral_constantINS4_4UMMA5MajorELSQ_0EEESR_NSO_INSP_7ScaleInELSS_0EEEST_EEEEEENS4_6LayoutINS5_IJSC_SC_SC_EEENS5_IJNSA_ILi0EEESY_SY_EEEEENS5_IJNS4_10UnderscoreES11_S11_EEEEENS4_18SM100_TMA_2SM_LOADENS4_14ComposedLayoutINS4_7SwizzleILi3ELi4ELi3EEENS4_18smem_ptr_flag_bitsILi8EEENSW_INS5_IJNSA_ILi8EEESF_EEENS5_IJSF_SC_EEEEEEEvNS4_8identityES14_S1E_vS1F_EENS_8epilogue10collective18CollectiveEpilogueINS1H_23Sm100TmaWarpSpecializedILi4ELi2ELi32ELb0ELb0EEEJNS5_IJNSA_ILi64EEESG_SF_EEENS5_IJNSW_IS1M_SC_EENSW_INS5_IJNSA_ILi32EEESB_EEENS5_IJSC_SF_EEEEEEEESI_SJ_SI_SJ_NS1H_6fusion15FusionCallbacksIS1L_NS1U_17LinearCombinationISI_fSI_fLNS_15FloatRoundStyleE2EEES1N_S1T_JEEENS4_5SM1004TMEM4LOAD26SM100_TMEM_LOAD_32dp32b32xENS4_13SM90_TMA_LOADENS15_INS16_ILi1ELi4ELi3EEES19_NSW_INS5_IJS1A_S1P_EEENS5_IJS1P_SC_EEEEEEENS4_39AutoVectorizingCopyWithAssumedAlignmentILi128EEENS4_14SM90_TMA_STOREES29_S2B_S2B_EEEvvEEEEvNT_6ParamsE --------------------------
	.section	.text._ZN7cutlass13device_kernelINS_4gemm6kernel13GemmUniversalIN4cute5tupleIJiiiiEEENS1_10collective13CollectiveMmaINS1_35MainloopSm100TmaUmmaWarpSpecializedILi5ELi2ELi4ENS5_IJNS4_1CILi2EEENSA_ILi1EEESC_EEEEENS5_IJNSA_ILi128EEENSA_ILi256EEESF_EEENS_12float_e4m3_tENS5_IJlSC_lEEESI_SJ_NS4_8TiledMMAINS4_8MMA_AtomIJNS4_10MMA_TraitsINS4_25SM100_MMA_F8F6F4_2x1SM_SSEJSI_SI_fSF_SG_NS4_17integral_constantINS4_4UMMA5MajorELSQ_0EEESR_NSO_INSP_7ScaleInELSS_0EEEST_EEEEEENS4_6LayoutINS5_IJSC_SC_SC_EEENS5_IJNSA_ILi0EEESY_SY_EEEEENS5_IJNS4_10UnderscoreES11_S11_EEEEENS4_18SM100_TMA_2SM_LOADENS4_14ComposedLayoutINS4_7SwizzleILi3ELi4ELi3EEENS4_18smem_ptr_flag_bitsILi8EEENSW_INS5_IJNSA_ILi8EEESF_EEENS5_IJSF_SC_EEEEEEEvNS4_8identityES14_S1E_vS1F_EENS_8epilogue10collective18CollectiveEpilogueINS1H_23Sm100TmaWarpSpecializedILi4ELi2ELi32ELb0ELb0EEEJNS5_IJNSA_ILi64EEESG_SF_EEENS5_IJNSW_IS1M_SC_EENSW_INS5_IJNSA_ILi32EEESB_EEENS5_IJSC_SF_EEEEEEEESI_SJ_SI_SJ_NS1H_6fusion15FusionCallbacksIS1L_NS1U_17LinearCombinationISI_fSI_fLNS_15FloatRoundStyleE2EEES1N_S1T_JEEENS4_5SM1004TMEM4LOAD26SM100_TMEM_LOAD_32dp32b32xENS4_13SM90_TMA_LOADENS15_INS16_ILi1ELi4ELi3EEES19_NSW_INS5_IJS1A_S1P_EEENS5_IJS1P_SC_EEEEEEENS4_39AutoVectorizingCopyWithAssumedAlignmentILi128EEENS4_14SM90_TMA_STOREES29_S2B_S2B_EEEvvEEEEvNT_6ParamsE,"ax",@progbits
	.align	128
.text._ZN7cutlass13device_kernelINS_4gemm6kernel13GemmUniversalIN4cute5tupleIJiiiiEEENS1_10collective13CollectiveMmaINS1_35MainloopSm100TmaUmmaWarpSpecializedILi5ELi2ELi4ENS5_IJNS4_1CILi2EEENSA_ILi1EEESC_EEEEENS5_IJNSA_ILi128EEENSA_ILi256EEESF_EEENS_12float_e4m3_tENS5_IJlSC_lEEESI_SJ_NS4_8TiledMMAINS4_8MMA_AtomIJNS4_10MMA_TraitsINS4_25SM100_MMA_F8F6F4_2x1SM_SSEJSI_SI_fSF_SG_NS4_17integral_constantINS4_4UMMA5MajorELSQ_0EEESR_NSO_INSP_7ScaleInELSS_0EEEST_EEEEEENS4_6LayoutINS5_IJSC_SC_SC_EEENS5_IJNSA_ILi0EEESY_SY_EEEEENS5_IJNS4_10UnderscoreES11_S11_EEEEENS4_18SM100_TMA_2SM_LOADENS4_14ComposedLayoutINS4_7SwizzleILi3ELi4ELi3EEENS4_18smem_ptr_flag_bitsILi8EEENSW_INS5_IJNSA_ILi8EEESF_EEENS5_IJSF_SC_EEEEEEEvNS4_8identityES14_S1E_vS1F_EENS_8epilogue10collective18CollectiveEpilogueINS1H_23Sm100TmaWarpSpecializedILi4ELi2ELi32ELb0ELb0EEEJNS5_IJNSA_ILi64EEESG_SF_EEENS5_IJNSW_IS1M_SC_EENSW_INS5_IJNSA_ILi32EEESB_EEENS5_IJSC_SF_EEEEEEEESI_SJ_SI_SJ_NS1H_6fusion15FusionCallbacksIS1L_NS1U_17LinearCombinationISI_fSI_fLNS_15FloatRoundStyleE2EEES1N_S1T_JEEENS4_5SM1004TMEM4LOAD26SM100_TMEM_LOAD_32dp32b32xENS4_13SM90_TMA_LOADENS15_INS16_ILi1ELi4ELi3EEES19_NSW_INS5_IJS1A_S1P_EEENS5_IJS1P_SC_EEEEEEENS4_39AutoVectorizingCopyWithAssumedAlignmentILi128EEENS4_14SM90_TMA_STOREES29_S2B_S2B_EEEvvEEEEvNT_6ParamsE:
        .type           _ZN7cutlass13device_kernelINS_4gemm6kernel13GemmUniversalIN4cute5tupleIJiiiiEEENS1_10collective13CollectiveMmaINS1_35MainloopSm100TmaUmmaWarpSpecializedILi5ELi2ELi4ENS5_IJNS4_1CILi2EEENSA_ILi1EEESC_EEEEENS5_IJNSA_ILi128EEENSA_ILi256EEESF_EEENS_12float_e4m3_tENS5_IJlSC_lEEESI_SJ_NS4_8TiledMMAINS4_8MMA_AtomIJNS4_10MMA_TraitsINS4_25SM100_MMA_F8F6F4_2x1SM_SSEJSI_SI_fSF_SG_NS4_17integral_constantINS4_4UMMA5MajorELSQ_0EEESR_NSO_INSP_7ScaleInELSS_0EEEST_EEEEEENS4_6LayoutINS5_IJSC_SC_SC_EEENS5_IJNSA_ILi0EEESY_SY_EEEEENS5_IJNS4_10UnderscoreES11_S11_EEEEENS4_18SM100_TMA_2SM_LOADENS4_14ComposedLayoutINS4_7SwizzleILi3ELi4ELi3EEENS4_18smem_ptr_flag_bitsILi8EEENSW_INS5_IJNSA_ILi8EEESF_EEENS5_IJSF_SC_EEEEEEEvNS4_8identityES14_S1E_vS1F_EENS_8epilogue10collective18CollectiveEpilogueINS1H_23Sm100TmaWarpSpecializedILi4ELi2ELi32ELb0ELb0EEEJNS5_IJNSA_ILi64EEESG_SF_EEENS5_IJNSW_IS1M_SC_EENSW_INS5_IJNSA_ILi32EEESB_EEENS5_IJSC_SF_EEEEEEEESI_SJ_SI_SJ_NS1H_6fusion15FusionCallbacksIS1L_NS1U_17LinearCombinationISI_fSI_fLNS_15FloatRoundStyleE2EEES1N_S1T_JEEENS4_5SM1004TMEM4LOAD26SM100_TMEM_LOAD_32dp32b32xENS4_13SM90_TMA_LOADENS15_INS16_ILi1ELi4ELi3EEES19_NSW_INS5_IJS1A_S1P_EEENS5_IJS1P_SC_EEEEEEENS4_39AutoVectorizingCopyWithAssumedAlignmentILi128EEENS4_14SM90_TMA_STOREES29_S2B_S2B_EEEvvEEEEvNT_6ParamsE,@function
        .size           _ZN7cutlass13device_kernelINS_4gemm6kernel13GemmUniversalIN4cute5tupleIJiiiiEEENS1_10collective13CollectiveMmaINS1_35MainloopSm100TmaUmmaWarpSpecializedILi5ELi2ELi4ENS5_IJNS4_1CILi2EEENSA_ILi1EEESC_EEEEENS5_IJNSA_ILi128EEENSA_ILi256EEESF_EEENS_12float_e4m3_tENS5_IJlSC_lEEESI_SJ_NS4_8TiledMMAINS4_8MMA_AtomIJNS4_10MMA_TraitsINS4_25SM100_MMA_F8F6F4_2x1SM_SSEJSI_SI_fSF_SG_NS4_17integral_constantINS4_4UMMA5MajorELSQ_0EEESR_NSO_INSP_7ScaleInELSS_0EEEST_EEEEEENS4_6LayoutINS5_IJSC_SC_SC_EEENS5_IJNSA_ILi0EEESY_SY_EEEEENS5_IJNS4_10UnderscoreES11_S11_EEEEENS4_18SM100_TMA_2SM_LOADENS4_14ComposedLayoutINS4_7SwizzleILi3ELi4ELi3EEENS4_18smem_ptr_flag_bitsILi8EEENSW_INS5_IJNSA_ILi8EEESF_EEENS5_IJSF_SC_EEEEEEEvNS4_8identityES14_S1E_vS1F_EENS_8epilogue10collective18CollectiveEpilogueINS1H_23Sm100TmaWarpSpecializedILi4ELi2ELi32ELb0ELb0EEEJNS5_IJNSA_ILi64EEESG_SF_EEENS5_IJNSW_IS1M_SC_EENSW_INS5_IJNSA_ILi32EEESB_EEENS5_IJSC_SF_EEEEEEEESI_SJ_SI_SJ_NS1H_6fusion15FusionCallbacksIS1L_NS1U_17LinearCombinationISI_fSI_fLNS_15FloatRoundStyleE2EEES1N_S1T_JEEENS4_5SM1004TMEM4LOAD26SM100_TMEM_LOAD_32dp32b32xENS4_13SM90_TMA_LOADENS15_INS16_ILi1ELi4ELi3EEES19_NSW_INS5_IJS1A_S1P_EEENS5_IJS1P_SC_EEEEEEENS4_39AutoVectorizingCopyWithAssumedAlignmentILi128EEENS4_14SM90_TMA_STOREES29_S2B_S2B_EEEvvEEEEvNT_6ParamsE,(.L_x_194 - _ZN7cutlass13device_kernelINS_4gemm6kernel13GemmUniversalIN4cute5tupleIJiiiiEEENS1_10collective13CollectiveMmaINS1_35MainloopSm100TmaUmmaWarpSpecializedILi5ELi2ELi4ENS5_IJNS4_1CILi2EEENSA_ILi1EEESC_EEEEENS5_IJNSA_ILi128EEENSA_ILi256EEESF_EEENS_12float_e4m3_tENS5_IJlSC_lEEESI_SJ_NS4_8TiledMMAINS4_8MMA_AtomIJNS4_10MMA_TraitsINS4_25SM100_MMA_F8F6F4_2x1SM_SSEJSI_SI_fSF_SG_NS4_17integral_constantINS4_4UMMA5MajorELSQ_0EEESR_NSO_INSP_7ScaleInELSS_0EEEST_EEEEEENS4_6LayoutINS5_IJSC_SC_SC_EEENS5_IJNSA_ILi0EEESY_SY_EEEEENS5_IJNS4_10UnderscoreES11_S11_EEEEENS4_18SM100_TMA_2SM_LOADENS4_14ComposedLayoutINS4_7SwizzleILi3ELi4ELi3EEENS4_18smem_ptr_flag_bitsILi8EEENSW_INS5_IJNSA_ILi8EEESF_EEENS5_IJSF_SC_EEEEEEEvNS4_8identityES14_S1E_vS1F_EENS_8epilogue10collective18CollectiveEpilogueINS1H_23Sm100TmaWarpSpecializedILi4ELi2ELi32ELb0ELb0EEEJNS5_IJNSA_ILi64EEESG_SF_EEENS5_IJNSW_IS1M_SC_EENSW_INS5_IJNSA_ILi32EEESB_EEENS5_IJSC_SF_EEEEEEEESI_SJ_SI_SJ_NS1H_6fusion15FusionCallbacksIS1L_NS1U_17LinearCombinationISI_fSI_fLNS_15FloatRoundStyleE2EEES1N_S1T_JEEENS4_5SM1004TMEM4LOAD26SM100_TMEM_LOAD_32dp32b32xENS4_13SM90_TMA_LOADENS15_INS16_ILi1ELi4ELi3EEES19_NSW_INS5_IJS1A_S1P_EEENS5_IJS1P_SC_EEEEEEENS4_39AutoVectorizingCopyWithAssumedAlignmentILi128EEENS4_14SM90_TMA_STOREES29_S2B_S2B_EEEvvEEEEvNT_6ParamsE)
        .other          _ZN7cutlass13device_kernelINS_4gemm6kernel13GemmUniversalIN4cute5tupleIJiiiiEEENS1_10collective13CollectiveMmaINS1_35MainloopSm100TmaUmmaWarpSpecializedILi5ELi2ELi4ENS5_IJNS4_1CILi2EEENSA_ILi1EEESC_EEEEENS5_IJNSA_ILi128EEENSA_ILi256EEESF_EEENS_12float_e4m3_tENS5_IJlSC_lEEESI_SJ_NS4_8TiledMMAINS4_8MMA_AtomIJNS4_10MMA_TraitsINS4_25SM100_MMA_F8F6F4_2x1SM_SSEJSI_SI_fSF_SG_NS4_17integral_constantINS4_4UMMA5MajorELSQ_0EEESR_NSO_INSP_7ScaleInELSS_0EEEST_EEEEEENS4_6LayoutINS5_IJSC_SC_SC_EEENS5_IJNSA_ILi0EEESY_SY_EEEEENS5_IJNS4_10UnderscoreES11_S11_EEEEENS4_18SM100_TMA_2SM_LOADENS4_14ComposedLayoutINS4_7SwizzleILi3ELi4ELi3EEENS4_18smem_ptr_flag_bitsILi8EEENSW_INS5_IJNSA_ILi8EEESF_EEENS5_IJSF_SC_EEEEEEEvNS4_8identityES14_S1E_vS1F_EENS_8epilogue10collective18CollectiveEpilogueINS1H_23Sm100TmaWarpSpecializedILi4ELi2ELi32ELb0ELb0EEEJNS5_IJNSA_ILi64EEESG_SF_EEENS5_IJNSW_IS1M_SC_EENSW_INS5_IJNSA_ILi32EEESB_EEENS5_IJSC_SF_EEEEEEEESI_SJ_SI_SJ_NS1H_6fusion15FusionCallbacksIS1L_NS1U_17LinearCombinationISI_fSI_fLNS_15FloatRoundStyleE2EEES1N_S1T_JEEENS4_5SM1004TMEM4LOAD26SM100_TMEM_LOAD_32dp32b32xENS4_13SM90_TMA_LOADENS15_INS16_ILi1ELi4ELi3EEES19_NSW_INS5_IJS1A_S1P_EEENS5_IJS1P_SC_EEEEEEENS4_39AutoVectorizingCopyWithAssumedAlignmentILi128EEENS4_14SM90_TMA_STOREES29_S2B_S2B_EEEvvEEEEvNT_6ParamsE,@"STO_CUDA_ENTRY STV_DEFAULT"
_ZN7cutlass13device_kernelINS_4gemm6kernel13GemmUniversalIN4cute5tupleIJiiiiEEENS1_10collective13CollectiveMmaINS1_35MainloopSm100TmaUmmaWarpSpecializedILi5ELi2ELi4ENS5_IJNS4_1CILi2EEENSA_ILi1EEESC_EEEEENS5_IJNSA_ILi128EEENSA_ILi256EEESF_EEENS_12float_e4m3_tENS5_IJlSC_lEEESI_SJ_NS4_8TiledMMAINS4_8MMA_AtomIJNS4_10MMA_TraitsINS4_25SM100_MMA_F8F6F4_2x1SM_SSEJSI_SI_fSF_SG_NS4_17integral_constantINS4_4UMMA5MajorELSQ_0EEESR_NSO_INSP_7ScaleInELSS_0EEEST_EEEEEENS4_6LayoutINS5_IJSC_SC_SC_EEENS5_IJNSA_ILi0EEESY_SY_EEEEENS5_IJNS4_10UnderscoreES11_S11_EEEEENS4_18SM100_TMA_2SM_LOADENS4_14ComposedLayoutINS4_7SwizzleILi3ELi4ELi3EEENS4_18smem_ptr_flag_bitsILi8EEENSW_INS5_IJNSA_ILi8EEESF_EEENS5_IJSF_SC_EEEEEEEvNS4_8identityES14_S1E_vS1F_EENS_8epilogue10collective18CollectiveEpilogueINS1H_23Sm100TmaWarpSpecializedILi4ELi2ELi32ELb0ELb0EEEJNS5_IJNSA_ILi64EEESG_SF_EEENS5_IJNSW_IS1M_SC_EENSW_INS5_IJNSA_ILi32EEESB_EEENS5_IJSC_SF_EEEEEEEESI_SJ_SI_SJ_NS1H_6fusion15FusionCallbacksIS1L_NS1U_17LinearCombinationISI_fSI_fLNS_15FloatRoundStyleE2EEES1N_S1T_JEEENS4_5SM1004TMEM4LOAD26SM100_TMEM_LOAD_32dp32b32xENS4_13SM90_TMA_LOADENS15_INS16_ILi1ELi4ELi3EEES19_NSW_INS5_IJS1A_S1P_EEENS5_IJS1P_SC_EEEEEEENS4_39AutoVectorizingCopyWithAssumedAlignmentILi128EEENS4_14SM90_TMA_STOREES29_S2B_S2B_EEEvvEEEEvNT_6ParamsE:
[----:B------:R-:W1:Y:S01]  /*0000*/  LDC R1, c[0x0][0x37c] ;  /* 0x0000df00ff017b82 */ /* 0x000e620000000800 */
[----:B------:R-:W2:Y:S01]  /*0010*/  S2R R109, SR_TID.X ;  /* 0x00000000006d7919 */ /* 0x000ea20000002100 */
[----:B------:R-:W3:Y:S06]  /*0020*/  LDCU.64 UR6, c[0x0][0x890] ;  /* 0x00011200ff0677ac */ /* 0x000eec0008000a00 */
[----:B------:R-:W4:Y:S01]  /*0030*/  S2UR UR37, SR_CgaCtaId ;  /* 0x00000000002579c3 */ /* 0x000f220000008800 */
[----:B------:R-:W-:Y:S02]  /*0040*/  PRMT R96, RZ, 0x7610, R96 ;  /* 0x00007610ff607816 */ /* 0x000fe40000000060 */
[----:B------:R-:W-:Y:S01]  /*0050*/  ELECT P1, URZ, PT ;  /* 0x0000000000ff782f */ /* 0x000fe20003820000 */
[----:B------:R-:W1:Y:S01]  /*0060*/  LDCU.64 UR46, c[0x0][0x358] ;  /* 0x00006b00ff2e77ac */ /* 0x000e620008000a00 */
[----:B---3--:R-:W-:-:S04]  /*0070*/  UISETP.NE.U32.AND UP0, UPT, UR6, URZ, UPT ;  /* 0x000000ff0600728c */ /* 0x008fc8000bf05070 */
[----:B------:R-:W-:Y:S02]  /*0080*/  UISETP.NE.AND.EX UP0, UPT, UR7, URZ, UPT, UP0 ;  /* 0x000000ff0700728c */ /* 0x000fe4000bf05300 */
[----:B----4-:R-:W-:Y:S02]  /*0090*/  ULOP3.LUT UR5, UR37, 0x1, URZ, 0xc0, !UPT ;  /* 0x0000000125057892 */ /* 0x010fe4000f8ec0ff */
[----:B------:R-:W-:Y:S01]  /*00a0*/  ULOP3.LUT UR4, UR37, 0x1, URZ, 0x3c, !UPT ;  /* 0x0000000125047892 */ /* 0x000fe2000f8e3cff */
[----:B--2---:R-:W-:-:S05]  /*00b0*/  SHF.R.U32.HI R102, RZ, 0x5, R109 ;  /* 0x00000005ff667819 */ /* 0x004fca000001166d */
[----:B------:R-:W2:Y:S02]  /*00c0*/  SHFL.IDX PT, R0, R102, RZ, 0x1f ;  /* 0x00001fff66007589 */ /* 0x000ea400000e0000 */
[----:B--2---:R-:W-:Y:S01]  /*00d0*/  R2UR UR10, R0 ;  /* 0x00000000000a72ca */ /* 0x004fe200000e0000 */
[----:B-1----:R-:W-:-:S14]  /*00e0*/  BRA.U UP0, `(.L_x_0) ;  /* 0x00000001002c7547 */ /* 0x002fdc000b800000 */
[----:B------:R-:W1:Y:S02]  /*00f0*/  LDCU.64 UR8, c[0x0][0x888] ;  /* 0x00011100ff0877ac */ /* 0x000e640008000a00 */
[----:B-1----:R-:W-:-:S04]  /*0100*/  UISETP.NE.U32.AND UP0, UPT, UR8, URZ, UPT ;  /* 0x000000ff0800728c */ /* 0x002fc8000bf05070 */
[----:B------:R-:W-:-:S09]  /*0110*/  UISETP.NE.AND.EX UP0, UPT, UR9, URZ, UPT, UP0 ;  /* 0x000000ff0900728c */ /* 0x000fd2000bf05300 */
[----:B------:R-:W-:Y:S05]  /*0120*/  BRA.U !UP0, `(.L_x_1) ;  /* 0x0000000108107547 */ /* 0x000fea000b800000 */
[----:B------:R-:W1:Y:S02]  /*0130*/  LDC.64 R2, c[0x0][0x888] ;  /* 0x00022200ff027b82 */ /* 0x000e640000000a00 */
[----:B-1----:R1:W5:Y:S01]  /*0140*/  LDG.E R49, desc[UR46][R2.64] ;  /* 0x0000002e02317981 */ /* 0x002362000c1e1900 */
[----:B------:R-:W-:Y:S01]  /*0150*/  HFMA2 R96, -RZ, RZ, 0, 5.9604644775390625e-08 ;  /* 0x00000001ff607431 */ /* 0x000fe200000001ff */
[----:B------:R-:W-:Y:S05]  /*0160*/  BRA `(.L_x_0) ;  /* 0x00000000000c7947 */ /* 0x000fea0003800000 */
.L_x_1:
[----:B------:R-:W1:Y:S01]  /*0170*/  LDCU UR8, c[0x0][0x880] ;  /* 0x00011000ff0877ac */ /* 0x000e620008000800 */
[----:B------:R-:W-:Y:S01]  /*0180*/  HFMA2 R96, -RZ, RZ, 0, 5.9604644775390625e-08 ;  /* 0x00000001ff607431 */ /* 0x000fe200000001ff */
[----:B-1----:R-:W-:-:S07]  /*0190*/  MOV R49, UR8 ;  /* 0x0000000800317c02 */ /* 0x002fce0008000f00 */
.L_x_0:
[----:B------:R-:W2:Y:S02]  /*01a0*/  LDCU.64 UR8, c[0x0][0x8b0] ;  /* 0x00011600ff0877ac */ /* 0x000ea40008000a00 */
[----:B--2---:R-:W-:-:S04]  /*01b0*/  UISETP.NE.U32.AND UP0, UPT, UR8, URZ, UPT ;  /* 0x000000ff0800728c */ /* 0x004fc8000bf05070 */
[----:B------:R-:W-:-:S09]  /*01c0*/  UISETP.NE.AND.EX UP0, UPT, UR9, URZ, UPT, UP0 ;  /* 0x000000ff0900728c */ /* 0x000fd2000bf05300 */
[----:B------:R-:W-:Y:S05]  /*01d0*/  BRA.U UP0, `(.L_x_2) ;  /* 0x0000000100247547 */ /* 0x000fea000b800000 */
[----:B------:R-:W2:Y:S02]  /*01e0*/  LDCU.64 UR8, c[0x0][0x8a8] ;  /* 0x00011500ff0877ac */ /* 0x000ea40008000a00 */
[----:B--2---:R-:W-:-:S04]  /*01f0*/  UISETP.NE.U32.AND UP0, UPT, UR8, URZ, UPT ;  /* 0x000000ff0800728c */ /* 0x004fc8000bf05070 */
[----:B------:R-:W-:-:S09]  /*0200*/  UISETP.NE.AND.EX UP0, UPT, UR9, URZ, UPT, UP0 ;  /* 0x000000ff0900728c */ /* 0x000fd2000bf05300 */
[----:B------:R-:W-:Y:S05]  /*0210*/  BRA.U !UP0, `(.L_x_3) ;  /* 0x00000001080c7547 */ /* 0x000fea000b800000 */
[----:B-1----:R-:W1:Y:S02]  /*0220*/  LDC.64 R2, c[0x0][0x8a8] ;  /* 0x00022a00ff027b82 */ /* 0x002e640000000a00 */
[----:B-1----:R2:W5:Y:S01]  /*0230*/  LDG.E R47, desc[UR46][R2.64] ;  /* 0x0000002e022f7981 */ /* 0x002562000c1e1900 */
[----:B------:R-:W-:Y:S05]  /*0240*/  BRA `(.L_x_2) ;  /* 0x0000000000087947 */ /* 0x000fea0003800000 */
.L_x_3:
[----:B------:R-:W2:Y:S02]  /*0250*/  LDCU UR8, c[0x0][0x8a0] ;  /* 0x00011400ff0877ac */ /* 0x000ea40008000800 */
[----:B--2---:R-:W-:Y:S02]  /*0260*/  MOV R47, UR8 ;  /* 0x00000008002f7c02 */ /* 0x004fe40008000f00 */
.L_x_2:
[----:B------:R-:W-:Y:S01]  /*0270*/  IMAD.U32 R0, RZ, RZ, UR10 ;  /* 0x0000000aff007e24 */ /* 0x000fe2000f8e00ff */
[----:B------:R-:W-:Y:S04]  /*0280*/  BSSY.RECONVERGENT B0, `(.L_x_4) ;  /* 0x000000c000007945 */ /* 0x000fe80003800200 */
[C---:B------:R-:W-:Y:S02]  /*0290*/  ISETP.NE.OR P2, PT, R0.reuse, 0x1, !P1 ;  /* 0x000000010000780c */ /* 0x040fe40004f45670 */
[----:B------:R-:W-:-:S11]  /*02a0*/  ISETP.NE.OR P0, PT, R0, 0x3, !P1 ;  /* 0x000000030000780c */ /* 0x000fd60004f05670 */
[----:B------:R-:W-:Y:S05]  /*02b0*/  @P2 BRA `(.L_x_5) ;  /* 0x0000000000202947 */ /* 0x000fea0003800000 */
[----:B------:R-:W3:Y:S02]  /*02c0*/  LDCU.64 UR8, c[0x0][0x348] ;  /* 0x00006900ff0877ac */ /* 0x000ee40008000a00 */
[----:B---3--:R-:W-:Y:S02]  /*02d0*/  UIADD3 UR12, UP1, UPT, UR8, 0x80, URZ ;  /* 0x00000080080c7890 */ /* 0x008fe4000ff3e0ff */
[----:B------:R-:W-:Y:S02]  /*02e0*/  UIADD3 UR8, UP0, UPT, UR8, 0x180, URZ ;  /* 0x0000018008087890 */ /* 0x000fe4000ff1e0ff */
[----:B------:R-:W-:Y:S02]  /*02f0*/  UIADD3.X UR13, UPT, UPT, URZ, UR9, URZ, UP1, !UPT ;  /* 0x00000009ff0d7290 */ /* 0x000fe40008ffe4ff */
[----:B------:R-:W-:-:S07]  /*0300*/  UIADD3.X UR9, UPT, UPT, URZ, UR9, URZ, UP0, !UPT ;  /* 0x00000009ff097290 */ /* 0x000fce00087fe4ff */
[----:B------:R3:W-:Y:S02]  /*0310*/  UTMACCTL.PF [UR12] ;  /* 0x000000000c0079b9 */ /* 0x0007e40008040000 */
[----:B------:R3:W-:Y:S02]  /*0320*/  UTMACCTL.PF [UR8] ;  /* 0x00000000080079b9 */ /* 0x0007e40008040000 */
[----:B---3--:R-:W-:Y:S01]  /*0330*/  NOP ;  /* 0x0000000000007918 */ /* 0x008fe20000000000 */
.L_x_5:
[----:B------:R-:W-:Y:S05]  /*0340*/  BSYNC.RECONVERGENT B0 ;  /* 0x0000000000007941 */ /* 0x000fea0003800200 */
.L_x_4:
[----:B------:R-:W-:Y:S04]  /*0350*/  BSSY.RECONVERGENT B0, `(.L_x_6) ;  /* 0x000000a000007945 */ /* 0x000fe80003800200 */
        /* <DEDUP_REMOVED lines=9> */
.L_x_7:
[----:B------:R-:W-:Y:S05]  /*03f0*/  BSYNC.RECONVERGENT B0 ;  /* 0x0000000000007941 */ /* 0x000fea0003800200 */
.L_x_6:
[----:B------:R-:W3:Y:S01]  /*0400*/  LDCU.64 UR8, c[0x0][0x888] ;  /* 0x00011100ff0877ac */ /* 0x000ee20008000a00 */
[----:B------:R-:W-:Y:S02]  /*0410*/  UISETP.EQ.U32.AND UP1, UPT, UR6, URZ, UPT ;  /* 0x000000ff0600728c */ /* 0x000fe4000bf22070 */
[----:B------:R-:W-:Y:S02]  /*0420*/  UPLOP3.LUT UP5, UPT, UPT, UPT, UPT, 0x80, 0x8 ;  /* 0x000000000008789c */ /* 0x000fe40003faf070 */
[----:B---3--:R-:W-:-:S04]  /*0430*/  UISETP.NE.U32.AND UP0, UPT, UR8, URZ, UPT ;  /* 0x000000ff0800728c */ /* 0x008fc8000bf05070 */
[----:B------:R-:W-:-:S04]  /*0440*/  UISETP.NE.AND.EX UP0, UPT, UR9, URZ, UPT, UP0 ;  /* 0x000000ff0900728c */ /* 0x000fc8000bf05300 */
[----:B------:R-:W-:-:S04]  /*0450*/  UISETP.EQ.OR.EX UP2, UPT, UR7, URZ, !UP0, UP1 ;  /* 0x000000ff0700728c */ /* 0x000fc8000c742710 */
[----:B------:R-:W-:-:S05]  /*0460*/  UP2UR UR50, UPR, URZ, 0x4 ;  /* 0x00000004ff327883 */ /* 0x000fca0008000000 */
[----:B------:R-:W-:Y:S07]  /*0470*/  BRA.U !UP2, `(.L_x_8) ;  /* 0x000000010a207547 */ /* 0x000fee000b800000 */
[----:B------:R-:W-:Y:S01]  /*0480*/  UISETP.NE.U32.AND UP2, UPT, UR6, URZ, UPT ;  /* 0x000000ff0600728c */ /* 0x000fe2000bf45070 */
[----:B-----5:R-:W-:Y:S01]  /*0490*/  FSETP.NEU.AND P0, PT, R49, RZ, PT ;  /* 0x000000ff3100720b */ /* 0x020fe20003f0d000 */
[----:B------:R-:W-:Y:S02]  /*04a0*/  USEL UR6, URZ, 0xffffffff, UP0 ;  /* 0xffffffffff067887 */ /* 0x000fe40008000000 */
[----:B------:R-:W-:-:S10]  /*04b0*/  UISETP.NE.AND.EX UP2, UPT, UR7, URZ, UPT, UP2 ;  /* 0x000000ff0700728c */ /* 0x000fd4000bf45320 */
[----:B------:R-:W-:Y:S01]  /*04c0*/  VOTEU.ANY UP1, P0 ;  /* 0x0000000000ff7886 */ /* 0x000fe20000020100 */
[----:B------:R-:W-:-:S04]  /*04d0*/  @!UP2 USEL UR6, URZ, 0xffffffff, UP1 ;  /* 0xffffffffff06a887 */ /* 0x000fc80008800000 */
[----:B------:R-:W-:-:S04]  /*04e0*/  ULOP3.LUT UR6, UR6, 0x1, URZ, 0xc0, !UPT ;  /* 0x0000000106067892 */ /* 0x000fc8000f8ec0ff */
[----:B------:R-:W-:-:S11]  /*04f0*/  UISETP.NE.U32.AND UP5, UPT, UR6, 0x1, UPT ;  /* 0x000000010600788c */ /* 0x000fd6000bfa5070 */
.L_x_8:
[----:B------:R-:W3:Y:S01]  /*0500*/  SHFL.IDX PT, R0, R102, RZ, 0x1f ;  /* 0x00001fff66007589 */ /* 0x000ee200000e0000 */
[----:B------:R-:W-:-:S04]  /*0510*/  UISETP.NE.AND UP1, UPT, UR10, 0x2, UPT ;  /* 0x000000020a00788c */ /* 0x000fc8000bf25270 */
[----:B------:R-:W-:Y:S02]  /*0520*/  UISETP.EQ.AND UP2, UPT, UR5, URZ, !UP1 ;  /* 0x000000ff0500728c */ /* 0x000fe4000cf42270 */
[----:B------:R-:W-:-:S04]  /*0530*/  USEL UR6, URZ, 0x1, UP1 ;  /* 0x00000001ff067887 */ /* 0x000fc80008800000 */
[----:B------:R-:W-:Y:S02]  /*0540*/  PLOP3.LUT P5, PT, P1, PT, UP2, 0x80, 0x8 ;  /* 0x000000000008781c */ /* 0x000fe40000faf028 */
[----:B---3--:R-:W-:-:S13]  /*0550*/  ISETP.NE.AND P0, PT, R0, RZ, PT ;  /* 0x000000ff0000720c */ /* 0x008fda0003f05270 */
[----:B------:R-:W-:Y:S05]  /*0560*/  @P0 BRA `(.L_x_9) ;  /* 0x00000000004c0947 */ /* 0x000fea0003800000 */
[----:B------:R-:W-:Y:S01]  /*0570*/  UMOV UR8, 0x400 ;  /* 0x0000040000087882 */ /* 0x000fe20000000000 */
[----:B------:R-:W-:Y:S01]  /*0580*/  UMOV UR7, 0x1 ;  /* 0x0000000100077882 */ /* 0x000fe20000000000 */
[----:B------:R-:W-:Y:S02]  /*0590*/  ULEA UR8, UR37, UR8, 0x18 ;  /* 0x0000000825087291 */ /* 0x000fe4000f8ec0ff */
[----:B------:R-:W-:-:S04]  /*05a0*/  UIADD3 UR12, UPT, UPT, -UR7, 0x100000, URZ ;  /* 0x00100000070c7890 */ /* 0x000fc8000fffe1ff */
[----:B------:R-:W-:Y:S02]  /*05b0*/  USHF.L.U32 UR13, UR12, 0xb, URZ ;  /* 0x0000000b0c0d7899 */ /* 0x000fe400080006ff */
[----:B------:R-:W-:Y:S01]  /*05c0*/  USHF.L.U32 UR12, UR12, 0x1, URZ ;  /* 0x000000010c0c7899 */ /* 0x000fe200080006ff */
[----:B------:R-:W-:Y:S01]  /*05d0*/  ELECT P0, URZ, PT ;  /* 0x0000000000ff782f */ /* 0x000fe20003800000 */
[----:B------:R-:W3:Y:S10]  /*05e0*/  FENCE.VIEW.ASYNC.S ;  /* 0x00000000000073c6 */ /* 0x000ef40000000000 */
[----:B---3--:R3:W4:Y:S01]  /*05f0*/  SYNCS.EXCH.64 URZ, [UR8], UR12 ;  /* 0x0000000c08ff75b2 */ /* 0x0087220008000100 */
[----:B------:R3:W1:Y:S01]  /*0600*/  SYNCS.EXCH.64 URZ, [UR8+0x28], UR12 ;  /* 0x0000280c08ff75b2 */ /* 0x0006620008000100 */
        /* <DEDUP_REMOVED lines=8> */
[----:B------:R-:W-:Y:S01]  /*0690*/  NOP ;  /* 0x0000000000007918 */ /* 0x000fe20000000000 */
.L_x_9:
[----:B------:R-:W2:Y:S01]  /*06a0*/  SHFL.IDX PT, R0, R102, RZ, 0x1f ;  /* 0x00001fff66007589 */ /* 0x000ea200000e0000 */
[----:B------:R-:W-:Y:S01]  /*06b0*/  NOP ;  /* 0x0000000000007918 */ /* 0x000fe20000000000 */
[----:B--2---:R-:W-:-:S13]  /*06c0*/  ISETP.NE.AND P0, PT, R0, 0x1, PT ;  /* 0x000000010000780c */ /* 0x004fda0003f05270 */
[----:B------:R-:W-:Y:S05]  /*06d0*/  @P0 BRA `(.L_x_10) ;  /* 0x0000000000540947 */ /* 0x000fea0003800000 */
[----:B------:R-:W-:Y:S01]  /*06e0*/  UMOV UR9, 0x400 ;  /* 0x0000040000097882 */ /* 0x000fe20000000000 */
[----:B---3--:R-:W-:Y:S01]  /*06f0*/  UMOV UR8, 0x20 ;  /* 0x0000002000087882 */ /* 0x008fe20000000000 */
[----:B------:R-:W-:Y:S01]  /*0700*/  UMOV UR7, 0x80 ;  /* 0x0000008000077882 */ /* 0x000fe20000000000 */
[----:B------:R-:W-:Y:S02]  /*0710*/  ULEA UR9, UR37, UR9, 0x18 ;  /* 0x0000000925097291 */ /* 0x000fe4000f8ec0ff */
[----:B------:R-:W-:-:S04]  /*0720*/  UIADD3 UR12, UPT, UPT, -UR8, 0x100000, URZ ;  /* 0x00100000080c7890 */ /* 0x000fc8000fffe1ff */
[----:B------:R-:W-:Y:S02]  /*0730*/  USHF.L.U32 UR13, UR12, 0xb, URZ ;  /* 0x0000000b0c0d7899 */ /* 0x000fe400080006ff */
[----:B------:R-:W-:Y:S02]  /*0740*/  USHF.L.U32 UR12, UR12, 0x1, URZ ;  /* 0x000000010c0c7899 */ /* 0x000fe400080006ff */
[----:B------:R-:W-:-:S04]  /*0750*/  UIADD3 UR14, UPT, UPT, -UR7, 0x100000, URZ ;  /* 0x00100000070e7890 */ /* 0x000fc8000fffe1ff */
[----:B------:R-:W-:Y:S02]  /*0760*/  USHF.L.U32 UR15, UR14, 0xb, URZ ;  /* 0x0000000b0e0f7899 */ /* 0x000fe400080006ff */
[----:B------:R-:W-:Y:S01]  /*0770*/  USHF.L.U32 UR14, UR14, 0x1, URZ ;  /* 0x000000010e0e7899 */ /* 0x000fe200080006ff */
[----:B------:R-:W-:Y:S01]  /*0780*/  ELECT P0, URZ, PT ;  /* 0x0000000000ff782f */ /* 0x000fe20003800000 */
[----:B------:R-:W2:Y:S02]  /*0790*/  FENCE.VIEW.ASYNC.S ;  /* 0x00000000000073c6 */ /* 0x000ea40000000000 */
[----:B--2---:R2:W3:Y:S08]  /*07a0*/  SYNCS.EXCH.64 URZ, [UR9+0x50], UR12 ;  /* 0x0000500c09ff75b2 */ /* 0x0044f00008000100 */
        /* <DEDUP_REMOVED lines=8> */
.L_x_10:
[----:B------:R-:W4:Y:S01]  /*0830*/  SHFL.IDX PT, R0, R102, RZ, 0x1f ;  /* 0x00001fff66007589 */ /* 0x000f2200000e0000 */
[----:B------:R-:W-:Y:S01]  /*0840*/  NOP ;  /* 0x0000000000007918 */ /* 0x000fe20000000000 */
[----:B----4-:R-:W-:-:S13]  /*0850*/  ISETP.NE.AND P0, PT, R0, 0x3, PT ;  /* 0x000000030000780c */ /* 0x010fda0003f05270 */
[----:B------:R-:W-:Y:S05]  /*0860*/  @P0 BRA `(.L_x_11) ;  /* 0x00000000002c0947 */ /* 0x000fea0003800000 */
[----:B---3--:R-:W-:Y:S01]  /*0870*/  UMOV UR8, 0x400 ;  /* 0x0000040000087882 */ /* 0x008fe20000000000 */
[----:B------:R-:W-:Y:S01]  /*0880*/  UMOV UR7, 0x20 ;  /* 0x0000002000077882 */ /* 0x000fe20000000000 */
[----:B------:R-:W-:Y:S02]  /*0890*/  ULEA UR8, UR37, UR8, 0x18 ;  /* 0x0000000825087291 */ /* 0x000fe4000f8ec0ff */
[----:B--2---:R-:W-:-:S04]  /*08a0*/  UIADD3 UR12, UPT, UPT, -UR7, 0x100000, URZ ;  /* 0x00100000070c7890 */ /* 0x004fc8000fffe1ff */
[----:B------:R-:W-:Y:S02]  /*08b0*/  USHF.L.U32 UR13, UR12, 0xb, URZ ;  /* 0x0000000b0c0d7899 */ /* 0x000fe400080006ff */
[----:B------:R-:W-:Y:S01]  /*08c0*/  USHF.L.U32 UR12, UR12, 0x1, URZ ;  /* 0x000000010c0c7899 */ /* 0x000fe200080006ff */
[----:B------:R-:W-:Y:S01]  /*08d0*/  ELECT P0, URZ, PT ;  /* 0x0000000000ff782f */ /* 0x000fe20003800000 */
[----:B------:R-:W2:Y:S10]  /*08e0*/  FENCE.VIEW.ASYNC.S ;  /* 0x00000000000073c6 */ /* 0x000eb40000000000 */
[----:B--2---:R4:W2:Y:S01]  /*08f0*/  SYNCS.EXCH.64 URZ, [UR8+0x90], UR12 ;  /* 0x0000900c08ff75b2 */ /* 0x0048a20008000100 */
[----:B------:R4:W3:Y:S02]  /*0900*/  SYNCS.EXCH.64 URZ, [UR8+0x98], UR12 ;  /* 0x0000980c08ff75b2 */ /* 0x0008e40008000100 */
[----:B----4-:R-:W-:Y:S01]  /*0910*/  NOP ;  /* 0x0000000000007918 */ /* 0x010fe20000000000 */
.L_x_11:
[----:B------:R-:W4:Y:S01]  /*0920*/  SHFL.IDX PT, R0, R102, RZ, 0x1f ;  /* 0x00001fff66007589 */ /* 0x000f2200000e0000 */
[----:B------:R-:W-:Y:S01]  /*0930*/  NOP ;  /* 0x0000000000007918 */ /* 0x000fe20000000000 */
[----:B----4-:R-:W-:-:S13]  /*0940*/  ISETP.NE.AND P0, PT, R0, 0x4, PT ;  /* 0x000000040000780c */ /* 0x010fda0003f05270 */
[----:B------:R-:W-:Y:S05]  /*0950*/  @P0 BRA `(.L_x_12) ;  /* 0x0000000000480947 */ /* 0x000fea0003800000 */
[----:B--2---:R-:W-:Y:S01]  /*0960*/  UMOV UR9, 0x1e0 ;  /* 0x000001e000097882 */ /* 0x004fe20000000000 */
[----:B---3--:R-:W-:Y:S01]  /*0970*/  UMOV UR8, 0x400 ;  /* 0x0000040000087882 */ /* 0x008fe20000000000 */
[----:B------:R-:W-:Y:S01]  /*0980*/  USEL UR9, UR9, 0x1a0, UP5 ;  /* 0x000001a009097887 */ /* 0x000fe2000a800000 */
        /* <DEDUP_REMOVED lines=10> */
[----:B--2---:R4:W2:Y:S08]  /*0a30*/  SYNCS.EXCH.64 URZ, [UR8+0xa0], UR12 ;  /* 0x0000a00c08ff75b2 */ /* 0x0048b00008000100 */
[----:B------:R4:W3:Y:S01]  /*0a40*/  SYNCS.EXCH.64 URZ, [UR8+0xb0], UR14 ;  /* 0x0000b00e08ff75b2 */ /* 0x0008e20008000100 */
[----:B------:R4:W1:Y:S01]  /*0a50*/  SYNCS.EXCH.64 URZ, [UR8+0xa8], UR12 ;  /* 0x0000a80c08ff75b2 */ /* 0x0008620008000100 */
[----:B------:R4:W1:Y:S02]  /*0a60*/  SYNCS.EXCH.64 URZ, [UR8+0xb8], UR14 ;  /* 0x0000b80e08ff75b2 */ /* 0x0008640008000100 */
[----:B----4-:R-:W-:Y:S01]  /*0a70*/  NOP ;  /* 0x0000000000007918 */ /* 0x010fe20000000000 */
.L_x_12:
[----:B------:R-:W4:Y:S01]  /*0a80*/  SHFL.IDX PT, R0, R102, RZ, 0x1f ;  /* 0x00001fff66007589 */ /* 0x000f2200000e0000 */
[----:B------:R-:W-:Y:S01]  /*0a90*/  NOP ;  /* 0x0000000000007918 */ /* 0x000fe20000000000 */
[----:B----4-:R-:W-:-:S13]  /*0aa0*/  ISETP.NE.AND P0, PT, R0, 0x5, PT ;  /* 0x000000050000780c */ /* 0x010fda0003f05270 */
[----:B------:R-:W-:Y:S05]  /*0ab0*/  @P0 BRA `(.L_x_13) ;  /* 0x0000000000540947 */ /* 0x000fea0003800000 */
[----:B--2---:R-:W-:Y:S01]  /*0ac0*/  UMOV UR9, 0x400 ;  /* 0x0000040000097882 */ /* 0x004fe20000000000 */
        /* <DEDUP_REMOVED lines=14> */
[----:B------:R4:W1:Y:S01]  /*0bb0*/  SYNCS.EXCH.64 URZ, [UR9+0xe8], UR14 ;  /* 0x0000e80e09ff75b2 */ /* 0x0008620008000100 */
[----:B------:R4:W1:Y:S01]  /*0bc0*/  SYNCS.EXCH.64 URZ, [UR9+0xd0], UR12 ;  /* 0x0000d00c09ff75b2 */ /* 0x0008620008000100 */
[----:B------:R4:W1:Y:S01]  /*0bd0*/  SYNCS.EXCH.64 URZ, [UR9+0xf0], UR14 ;  /* 0x0000f00e09ff75b2 */ /* 0x0008620008000100 */
[----:B------:R4:W1:Y:S01]  /*0be0*/  SYNCS.EXCH.64 URZ, [UR9+0xd8], UR12 ;  /* 0x0000d80c09ff75b2 */ /* 0x0008620008000100 */
[----:B------:R4:W1:Y:S02]  /*0bf0*/  SYNCS.EXCH.64 URZ, [UR9+0xf8], UR14 ;  /* 0x0000f80e09ff75b2 */ /* 0x0008640008000100 */
[----:B----4-:R-:W-:Y:S01]  /*0c00*/  NOP ;  /* 0x0000000000007918 */ /* 0x010fe20000000000 */
.L_x_13:
[----:B------:R-:W4:Y:S01]  /*0c10*/  SHFL.IDX PT, R0, R102, RZ, 0x1f ;  /* 0x00001fff66007589 */ /* 0x000f2200000e0000 */
[----:B------:R-:W-:Y:S01]  /*0c20*/  ISETP.NE.OR P1, PT, RZ, UR10, !P1 ;  /* 0x0000000aff007c0c */ /* 0x000fe2000cf25670 */
        /* <DEDUP_REMOVED lines=12> */
[----:B------:R4:W3:Y:S01]  /*0cf0*/  SYNCS.EXCH.64 URZ, [UR8+0x110], UR12 ;  /* 0x0001100c08ff75b2 */ /* 0x0008e20008000100 */
[----:B------:R4:W1:Y:S01]  /*0d00*/  SYNCS.EXCH.64 URZ, [UR8+0x108], UR12 ;  /* 0x0001080c08ff75b2 */ /* 0x0008620008000100 */
[----:B------:R4:W1:Y:S02]  /*0d10*/  SYNCS.EXCH.64 URZ, [UR8+0x118], UR12 ;  /* 0x0001180c08ff75b2 */ /* 0x0008640008000100 */
[----:B----4-:R-:W-:Y:S01]  /*0d20*/  NOP ;  /* 0x0000000000007918 */ /* 0x010fe20000000000 */
.L_x_14:
[----:B------:R-:W-:Y:S01]  /*0d30*/  VOTEU.ALL UP1, P1 ;  /* 0x0000000000ff7886 */ /* 0x000fe20000820000 */
[----:B---3--:R-:W3:Y:S01]  /*0d40*/  LDCU UR8, c[0x0][0x36c] ;  /* 0x00006d80ff0877ac */ /* 0x008ee20008000800 */
[----:B------:R-:W-:Y:S01]  /*0d50*/  NOP ;  /* 0x0000000000007918 */ /* 0x000fe20000000000 */
[----:B------:R-:W-:Y:S01]  /*0d60*/  LOP3.LUT R10, R109, 0x1f, RZ, 0xc0, !PT ;  /* 0x0000001f6d0a7812 */ /* 0x000fe200078ec0ff */
[----:B--2---:R-:W-:Y:S01]  /*0d70*/  UMOV UR12, 0x20 ;  /* 0x00000020000c7882 */ /* 0x004fe20000000000 */
[----:B------:R-:W-:Y:S01]  /*0d80*/  @!UP1 UMOV UR7, 0x400 ;  /* 0x0000040000079882 */ /* 0x000fe20000000000 */
[----:B------:R-:W-:-:S04]  /*0d90*/  @!UP1 UIADD3 UR12, UPT, UPT, -UR12, 0x100000, URZ ;  /* 0x001000000c0c9890 */ /* 0x000fc8000fffe1ff */
[----:B------:R-:W-:Y:S02]  /*0da0*/  @!UP1 USHF.L.U32 UR13, UR12, 0xb, URZ ;  /* 0x0000000b0c0d9899 */ /* 0x000fe400080006ff */
[----:B------:R-:W-:Y:S02]  /*0db0*/  @!UP1 USHF.L.U32 UR12, UR12, 0x1, URZ ;  /* 0x000000010c0c9899 */ /* 0x000fe400080006ff */
[----:B------:R-:W-:Y:S01]  /*0dc0*/  @!UP1 ULEA UR7, UR37, UR7, 0x18 ;  /* 0x0000000725079291 */ /* 0x000fe2000f8ec0ff */
[----:B------:R-:W-:Y:S01]  /*0dd0*/  VOTEU.ALL UP1, P1 ;  /* 0x0000000000ff7886 */ /* 0x000fe20000820000 */
[----:B------:R-:W-:Y:S01]  /*0de0*/  UISETP.NE.AND UP4, UPT, UR10, URZ, UPT ;  /* 0x000000ff0a00728c */ /* 0x000fe2000bf85270 */
[----:B------:R-:W2:Y:S09]  /*0df0*/  FENCE.VIEW.ASYNC.S ;  /* 0x00000000000073c6 */ /* 0x000eb20000000000 */
[----:B--2---:R2:W4:Y:S01]  /*0e00*/  @!UP1 SYNCS.EXCH.64 URZ, [UR7+0x120], UR12 ;  /* 0x0001200c07ff95b2 */ /* 0x0045220008000100 */
[----:B---3--:R-:W-:-:S09]  /*0e10*/  UISETP.EQ.U32.AND UP1, UPT, UR8, 0x1, UPT ;  /* 0x000000010800788c */ /* 0x008fd2000bf22070 */
[----:B------:R-:W-:Y:S05]  /*0e20*/  BRA.U !UP1, `(.L_x_15) ;  /* 0x0000000109087547 */ /* 0x000fea000b800000 */
[----:B-1--4-:R-:W-:Y:S01]  /*0e30*/  UCGABAR_ARV ;  /* 0x00000000000079c7 */ /* 0x012fe20008000000 */
[----:B------:R-:W-:Y:S05]  /*0e40*/  BRA `(.L_x_16) ;  /* 0x0000000000047947 */ /* 0x000fea0003800000 */
.L_x_15:
[----:B-1--4-:R-:W-:Y:S01]  /*0e50*/  NOP ;  /* 0x0000000000007918 */ /* 0x012fe20000000000 */
.L_x_16:
[----:B------:R-:W1:Y:S01]  /*0e60*/  S2R R15, SR_CTAID.Y ;  /* 0x00000000000f7919 */ /* 0x000e620000002600 */
[----:B------:R-:W-:-:S05]  /*0e70*/  CS2R.32 R95, SR_CgaSize ;  /* 0x00000000005f7805 */ /* 0x000fca0000008a00 */
[----:B------:R-:W-:-:S05]  /*0e80*/  IMAD R95, R95, -0xa0, RZ ;  /* 0xffffff605f5f7824 */ /* 0x000fca00078e02ff */
[----:B--2---:R-:W-:-:S14]  /*0e90*/  R2UR UR7, R95 ;  /* 0x000000005f0772ca */ /* 0x004fdc00000e0000 */
[----:B------:R-:W2:Y:S01]  /*0ea0*/  LDCU UR7, c[0x0][UR7+0x2b4] ;  /* 0x00005680070777ac */ /* 0x000ea20008000800 */
[----:B------:R-:W-:-:S05]  /*0eb0*/  CS2R.32 R0, SR_CgaSize ;  /* 0x0000000000007805 */ /* 0x000fca0000008a00 */
[----:B------:R-:W-:-:S06]  /*0ec0*/  IMAD R0, R0, -0xa0, RZ ;  /* 0xffffff6000007824 */ /* 0x000fcc00078e02ff */
[----:B------:R-:W3:Y:S01]  /*0ed0*/  LDC R0, c[0x0][R0+0x2a4] ;  /* 0x0000a90000007b82 */ /* 0x000ee20000000800 */
[----:B------:R-:W-:Y:S01]  /*0ee0*/  PRMT R8, RZ, 0x7610, R8 ;  /* 0x00007610ff087816 */ /* 0x000fe20000000008 */
[----:B------:R-:W4:Y:S01]  /*0ef0*/  S2R R9, SR_CTAID.X ;  /* 0x0000000000097919 */ /* 0x000f220000002500 */
[----:B------:R-:W-:-:S05]  /*0f00*/  CS2R.32 R95, SR_CgaSize ;  /* 0x00000000005f7805 */ /* 0x000fca0000008a00 */
[----:B------:R-:W-:-:S05]  /*0f10*/  IMAD R95, R95, -0xa0, RZ ;  /* 0xffffff605f5f7824 */ /* 0x000fca00078e02ff */
[----:B------:R-:W-:-:S14]  /*0f20*/  R2UR UR8, R95 ;  /* 0x000000005f0872ca */ /* 0x000fdc00000e0000 */
[----:B------:R-:W3:Y:S01]  /*0f30*/  LDCU UR8, c[0x0][UR8+0x2b0] ;  /* 0x00005600080877ac */ /* 0x000ee20008000800 */
[----:B------:R-:W-:Y:S01]  /*0f40*/  UISETP.NE.AND UP2, UPT, UR10, 0x2, UPT ;  /* 0x000000020a00788c */ /* 0x000fe2000bf45270 */
[----:B------:R-:W2:Y:S01]  /*0f50*/  LDC R11, c[0x0][0xb24] ;  /* 0x0002c900ff0b7b82 */ /* 0x000ea20000000800 */
[----:B------:R-:W-:-:S05]  /*0f60*/  CS2R.32 R2, SR_CgaSize ;  /* 0x0000000000027805 */ /* 0x000fca0000008a00 */
[----:B------:R-:W-:-:S06]  /*0f70*/  IMAD R2, R2, -0xa0, RZ ;  /* 0xffffff6002027824 */ /* 0x000fcc00078e02ff */
[----:B------:R-:W3:Y:S08]  /*0f80*/  LDC R2, c[0x0][R2+0x2a0] ;  /* 0x0000a80002027b82 */ /* 0x000ef00000000800 */
[----:B------:R-:W3:Y:S01]  /*0f90*/  LDC R40, c[0x0][0xb24] ;  /* 0x0002c900ff287b82 */ /* 0x000ee20000000800 */
[----:B-1----:R-:W-:-:S07]  /*0fa0*/  I2FP.F32.U32 R94, R15 ;  /* 0x0000000f005e7245 */ /* 0x002fce0000201000 */
[----:B------:R-:W1:Y:S01]  /*0fb0*/  S2UR UR36, SR_CTAID.Z ;  /* 0x00000000002479c3 */ /* 0x000e620000002700 */
[----:B--2---:R-:W-:Y:S01]  /*0fc0*/  ISETP.GE.AND P0, PT, R11, 0x1, PT ;  /* 0x000000010b00780c */ /* 0x004fe20003f06270 */
[----:B----4-:R-:W-:Y:S01]  /*0fd0*/  IMAD.MOV.U32 R14, RZ, RZ, R9 ;  /* 0x000000ffff0e7224 */ /* 0x010fe200078e0009 */
[----:B------:R-:W-:Y:S01]  /*0fe0*/  I2FP.F32.U32 R95, R9 ;  /* 0x00000009005f7245 */ /* 0x000fe20000201000 */
[----:B------:R-:W-:Y:S01]  /*0ff0*/  FMUL R94, R94, UR7 ;  /* 0x000000075e5e7c20 */ /* 0x000fe20008400000 */
[----:B------:R-:W2:Y:S03]  /*1000*/  LDCU UR7, c[0x0][0xb30] ;  /* 0x00016600ff0777ac */ /* 0x000ea60008000800 */
[----:B---3--:R-:W-:Y:S02]  /*1010*/  FMUL R95, R95, UR8 ;  /* 0x000000085f5f7c20 */ /* 0x008fe40008400000 */
[----:B------:R-:W3:Y:S08]  /*1020*/  F2I.U32.TRUNC.NTZ R94, R94 ;  /* 0x0000005e005e7305 */ /* 0x000ef0000020f000 */
[----:B------:R-:W4:Y:S01]  /*1030*/  F2I.U32.TRUNC.NTZ R95, R95 ;  /* 0x0000005f005f7305 */ /* 0x000f22000020f000 */
[----:B--2---:R-:W-:Y:S01]  /*1040*/  UISETP.NE.AND UP3, UPT, UR7, 0x1, UPT ;  /* 0x000000010700788c */ /* 0x004fe2000bf65270 */
[----:B---3--:R-:W-:-:S05]  /*1050*/  IADD3 R94, PT, PT, -R94, RZ, RZ ;  /* 0x000000ff5e5e7210 */ /* 0x008fca0007ffe1ff */
[----:B------:R-:W-:Y:S01]  /*1060*/  IMAD R94, R0, R94, R15 ;  /* 0x0000005e005e7224 */ /* 0x000fe200078e020f */
[----:B------:R-:W-:Y:S01]  /*1070*/  PRMT R0, RZ, 0x7610, R0 ;  /* 0x00007610ff007816 */ /* 0x000fe20000000000 */
[----:B----4-:R-:W-:-:S04]  /*1080*/  IMAD.MOV R95, RZ, RZ, -R95 ;  /* 0x000000ffff5f7224 */ /* 0x010fc800078e0a5f */
[----:B------:R-:W-:Y:S01]  /*1090*/  IMAD R95, R2, R95, R9 ;  /* 0x0000005f025f7224 */ /* 0x000fe200078e0209 */
[----:B-1----:R-:W-:Y:S06]  /*10a0*/  BRA.U UP4, `(.L_x_17) ;  /* 0x0000000104247547 */ /* 0x002fec000b800000 */
[----:B------:R-:W-:Y:S01]  /*10b0*/  ISETP.NE.AND P1, PT, R94, RZ, PT ;  /* 0x000000ff5e00720c */ /* 0x000fe20003f25270 */
[----:B------:R-:W-:Y:S01]  /*10c0*/  IMAD.MOV.U32 R0, RZ, RZ, 0x3 ;  /* 0x00000003ff007424 */ /* 0x000fe200078e00ff */
[C---:B------:R-:W-:Y:S02]  /*10d0*/  LOP3.LUT R2, R95.reuse, 0xfffffffe, RZ, 0xc0, !PT ;  /* 0xfffffffe5f027812 */ /* 0x040fe400078ec0ff */
[----:B------:R-:W-:Y:S02]  /*10e0*/  ISETP.LT.U32.OR P1, PT, R95, 0x2, !P1 ;  /* 0x000000025f00780c */ /* 0x000fe40004f21470 */
[----:B------:R-:W-:Y:S02]  /*10f0*/  SHF.L.U32 R0, R0, R2, RZ ;  /* 0x0000000200007219 */ /* 0x000fe400000006ff */
[----:B------:R-:W-:Y:S02]  /*1100*/  SEL R4, RZ, 0x1, !P1 ;  /* 0x00000001ff047807 */ /* 0x000fe40004800000 */
[----:B------:R-:W-:-:S05]  /*1110*/  SEL R3, RZ, 0x2, !P1 ;  /* 0x00000002ff037807 */ /* 0x000fca0004800000 */
[----:B------:R-:W-:-:S05]  /*1120*/  IMAD.IADD R3, R4, 0x1, R3 ;  /* 0x0000000104037824 */ /* 0x000fca00078e0203 */
[----:B------:R-:W-:Y:S02]  /*1130*/  PRMT R8, R3, 0x7610, R8 ;  /* 0x0000761003087816 */ /* 0x000fe40000000008 */
.L_x_17:
[----:B------:R-:W-:Y:S05]  /*1140*/  @!P0 BRA `(.L_x_18) ;  /* 0x0000000000b88947 */ /* 0x000fea0003800000 */
[----:B------:R-:W1:Y:S01]  /*1150*/  LDC.64 R4, c[0x0][0xb18] ;  /* 0x0002c600ff047b82 */ /* 0x000e620000000a00 */
[----:B------:R-:W-:-:S07]  /*1160*/  ISETP.NE.AND P0, PT, R11, 0x1, PT ;  /* 0x000000010b00780c */ /* 0x000fce0003f05270 */
[----:B------:R-:W2:Y:S08]  /*1170*/  LDC R14, c[0x0][0xb0c] ;  /* 0x0002c300ff0e7b82 */ /* 0x000eb00000000800 */
[----:B------:R-:W3:Y:S08]  /*1180*/  LDC R16, c[0x0][0x370] ;  /* 0x0000dc00ff107b82 */ /* 0x000ef00000000800 */
[----:B------:R-:W4:Y:S01]  /*1190*/  LDC R13, c[0x0][0x374] ;  /* 0x0000dd00ff0d7b82 */ /* 0x000f220000000800 */
[----:B-1----:R-:W-:-:S07]  /*11a0*/  ISETP.NE.AND P1, PT, R4, 0x1, PT ;  /* 0x000000010400780c */ /* 0x002fce0003f25270 */
[----:B------:R-:W3:Y:S01]  /*11b0*/  LDC.64 R6, c[0x0][0xb10] ;  /* 0x0002c400ff067b82 */ /* 0x000ee20000000a00 */
[----:B--2---:R-:W-:-:S07]  /*11c0*/  ISETP.NE.AND P2, PT, R14, 0x1, PT ;  /* 0x000000010e00780c */ /* 0x004fce0003f45270 */
[----:B------:R-:W1:Y:S08]  /*11d0*/  LDC R12, c[0x0][0xb20] ;  /* 0x0002c800ff0c7b82 */ /* 0x000e700000000800 */
[----:B------:R-:W2:Y:S01]  /*11e0*/  LDC.64 R2, c[0x0][0xb28] ;  /* 0x0002ca00ff027b82 */ /* 0x000ea20000000a00 */
[----:B----4-:R-:W-:-:S04]  /*11f0*/  IMAD.HI.U32 R17, R13, R5, RZ ;  /* 0x000000050d117227 */ /* 0x010fc800078e00ff */
[----:B------:R-:W-:-:S04]  /*1200*/  IMAD.HI.U32 R5, R15, R5, RZ ;  /* 0x000000050f057227 */ /* 0x000fc800078e00ff */
[----:B---3--:R-:W-:-:S05]  /*1210*/  IMAD.HI.U32 R18, R16, R6, RZ ;  /* 0x0000000610127227 */ /* 0x008fca00078e00ff */
[-C--:B------:R-:W-:Y:S01]  /*1220*/  @P2 SHF.R.U32.HI R16, RZ, R7.reuse, R18 ;  /* 0x00000007ff102219 */ /* 0x080fe20000011612 */
[----:B------:R-:W-:Y:S01]  /*1230*/  IMAD.HI.U32 R18, R9, R6, RZ ;  /* 0x0000000609127227 */ /* 0x000fe200078e00ff */
[-C--:B-1----:R-:W-:Y:S02]  /*1240*/  @P1 SHF.R.U32.HI R13, RZ, R12.reuse, R17 ;  /* 0x0000000cff0d1219 */ /* 0x082fe40000011611 */
[----:B------:R-:W-:Y:S02]  /*1250*/  SHF.R.U32.HI R5, RZ, R12, R5 ;  /* 0x0000000cff057219 */ /* 0x000fe40000011605 */
[----:B------:R-:W-:Y:S02]  /*1260*/  SHF.R.U32.HI R18, RZ, R7, R18 ;  /* 0x00000007ff127219 */ /* 0x000fe40000011612 */
[----:B------:R-:W-:Y:S01]  /*1270*/  SEL R5, R15, R5, !P1 ;  /* 0x000000050f057207 */ /* 0x000fe20004800000 */
[----:B--2---:R-:W-:Y:S01]  /*1280*/  IMAD.HI.U32 R17, R13, R2, RZ ;  /* 0x000000020d117227 */ /* 0x004fe200078e00ff */
[----:B------:R-:W-:-:S03]  /*1290*/  SEL R18, R9, R18, !P2 ;  /* 0x0000001209127207 */ /* 0x000fc60005000000 */
[----:B------:R-:W-:Y:S01]  /*12a0*/  IMAD.HI.U32 R6, R16, R2, RZ ;  /* 0x0000000210067227 */ /* 0x000fe200078e00ff */
[----:B------:R-:W-:-:S04]  /*12b0*/  @P0 SHF.R.U32.HI R13, RZ, R3, R17 ;  /* 0x00000003ff0d0219 */ /* 0x000fc80000011611 */
[----:B------:R-:W-:Y:S01]  /*12c0*/  @P0 SHF.R.U32.HI R16, RZ, R3, R6 ;  /* 0x00000003ff100219 */ /* 0x000fe20000011606 */
[----:B------:R-:W-:-:S04]  /*12d0*/  IMAD R13, R13, R11, RZ ;  /* 0x0000000b0d0d7224 */ /* 0x000fc800078e02ff */
[----:B------:R-:W-:Y:S01]  /*12e0*/  IMAD R6, R16, R11, RZ ;  /* 0x0000000b10067224 */ /* 0x000fe200078e02ff */
[----:B------:R-:W-:-:S04]  /*12f0*/  ISETP.GE.AND P1, PT, R5, R13, PT ;  /* 0x0000000d0500720c */ /* 0x000fc80003f26270 */
[----:B------:R-:W-:Y:S01]  /*1300*/  ISETP.GE.OR P1, PT, R18, R6, P1 ;  /* 0x000000061200720c */ /* 0x000fe20000f26670 */
[----:B------:R-:W-:-:S05]  /*1310*/  IMAD.HI.U32 R6, R5, R2, RZ ;  /* 0x0000000205067227 */ /* 0x000fca00078e00ff */
[----:B------:R-:W-:-:S04]  /*1320*/  SHF.R.U32.HI R6, RZ, R3, R6 ;  /* 0x00000003ff067219 */ /* 0x000fc80000011606 */
[----:B------:R-:W-:-:S03]  /*1330*/  SEL R6, R5, R6, !P0 ;  /* 0x0000000605067207 */ /* 0x000fc60004000000 */
[----:B------:R-:W-:Y:S01]  /*1340*/  @!P1 IMAD.HI.U32 R7, R18, R2, RZ ;  /* 0x0000000212079227 */ /* 0x000fe200078e00ff */
[----:B------:R-:W-:-:S04]  /*1350*/  IADD3 R2, PT, PT, -R6, RZ, RZ ;  /* 0x000000ff06027210 */ /* 0x000fc80007ffe1ff */
[----:B------:R-:W-:Y:S01]  /*1360*/  @!P1 SHF.R.U32.HI R3, RZ, R3, R7 ;  /* 0x00000003ff039219 */ /* 0x000fe20000011607 */
[----:B------:R-:W-:Y:S01]  /*1370*/  IMAD R2, R11, R2, R5 ;  /* 0x000000020b027224 */ /* 0x000fe200078e0205 */
[----:B------:R-:W-:Y:S02]  /*1380*/  IADD3 R7, PT, PT, -R5, RZ, RZ ;  /* 0x000000ff05077210 */ /* 0x000fe40007ffe1ff */
[----:B------:R-:W-:-:S03]  /*1390*/  @!P1 SEL R3, R18, R3, !P0 ;  /* 0x0000000312039207 */ /* 0x000fc60004000000 */
[----:B------:R-:W-:Y:S02]  /*13a0*/  IMAD R7, R4, R7, R15 ;  /* 0x0000000704077224 */ /* 0x000fe400078e020f */
[--C-:B------:R-:W-:Y:S02]  /*13b0*/  @!P1 IMAD.IADD R6, R6, 0x1, -R3.reuse ;  /* 0x0000000106069824 */ /* 0x100fe400078e0a03 */
[----:B------:R-:W-:Y:S01]  /*13c0*/  @!P1 IMAD R3, R2, R16, R3 ;  /* 0x0000001002039224 */ /* 0x000fe200078e0203 */
[----:B------:R-:W-:Y:S01]  /*13d0*/  IADD3 R2, PT, PT, -R18, RZ, RZ ;  /* 0x000000ff12027210 */ /* 0x000fe20007ffe1ff */
[----:B------:R-:W-:Y:S02]  /*13e0*/  @!P1 IMAD R5, R6, R11, R18 ;  /* 0x0000000b06059224 */ /* 0x000fe400078e0212 */
[----:B------:R-:W-:Y:S02]  /*13f0*/  @!P1 IMAD.MOV.U32 R18, RZ, RZ, R3 ;  /* 0x000000ffff129224 */ /* 0x000fe400078e0003 */
[----:B------:R-:W-:-:S02]  /*1400*/  IMAD R2, R14, R2, R9 ;  /* 0x000000020e027224 */ /* 0x000fc400078e0209 */
[----:B------:R-:W-:Y:S02]  /*1410*/  IMAD R15, R5, R4, R7 ;  /* 0x00000004050f7224 */ /* 0x000fe400078e0207 */
[----:B------:R-:W-:Y:S02]  /*1420*/  IMAD R14, R18, R14, R2 ;  /* 0x0000000e120e7224 */ /* 0x000fe400078e0202 */
.L_x_18:
[----:B------:R-:W-:Y:S05]  /*1430*/  BRA.U UP3, `(.L_x_19) ;  /* 0x0000000103407547 */ /* 0x000fea000b800000 */
[----:B------:R-:W1:Y:S08]  /*1440*/  LDC.64 R4, c[0x0][0xb10] ;  /* 0x0002c400ff047b82 */ /* 0x000e700000000a00 */
[----:B------:R-:W2:Y:S08]  /*1450*/  LDC.64 R2, c[0x0][0xb18] ;  /* 0x0002c600ff027b82 */ /* 0x000eb00000000a00 */
[----:B------:R-:W3:Y:S08]  /*1460*/  LDC R6, c[0x0][0xb20] ;  /* 0x0002c800ff067b82 */ /* 0x000ef00000000800 */
[----:B------:R-:W4:Y:S01]  /*1470*/  LDC R7, c[0x0][0xb0c] ;  /* 0x0002c300ff077b82 */ /* 0x000f220000000800 */
[----:B-1----:R-:W-:-:S05]  /*1480*/  IMAD.HI.U32 R4, R14, R4, RZ ;  /* 0x000000040e047227 */ /* 0x002fca00078e00ff */
[----:B------:R-:W-:Y:S01]  /*1490*/  SHF.R.U32.HI R4, RZ, R5, R4 ;  /* 0x00000005ff047219 */ /* 0x000fe20000011604 */
[----:B--2---:R-:W-:Y:S01]  /*14a0*/  IMAD.HI.U32 R3, R15, R3, RZ ;  /* 0x000000030f037227 */ /* 0x004fe200078e00ff */
[----:B------:R-:W-:-:S04]  /*14b0*/  ISETP.NE.AND P0, PT, R2, 0x1, PT ;  /* 0x000000010200780c */ /* 0x000fc80003f05270 */
[----:B---3--:R-:W-:-:S04]  /*14c0*/  SHF.R.U32.HI R3, RZ, R6, R3 ;  /* 0x00000006ff037219 */ /* 0x008fc80000011603 */
[----:B------:R-:W-:Y:S02]  /*14d0*/  SEL R3, R15, R3, !P0 ;  /* 0x000000030f037207 */ /* 0x000fe40004000000 */
[----:B----4-:R-:W-:-:S04]  /*14e0*/  ISETP.NE.AND P1, PT, R7, 0x1, PT ;  /* 0x000000010700780c */ /* 0x010fc80003f25270 */
[----:B------:R-:W-:-:S05]  /*14f0*/  SEL R5, R14, R4, !P1 ;  /* 0x000000040e057207 */ /* 0x000fca0004800000 */
[----:B------:R-:W-:Y:S02]  /*1500*/  IMAD.IADD R4, R3, 0x1, -R5 ;  /* 0x0000000103047824 */ /* 0x000fe400078e0a05 */
[----:B------:R-:W-:Y:S02]  /*1510*/  IMAD.IADD R3, R5, 0x1, -R3 ;  /* 0x0000000105037824 */ /* 0x000fe400078e0a03 */
[----:B------:R-:W-:Y:S02]  /*1520*/  IMAD R14, R4, R7, R14 ;  /* 0x00000007040e7224 */ /* 0x000fe400078e020e */
[----:B------:R-:W-:Y:S02]  /*1530*/  IMAD R15, R3, R2, R15 ;  /* 0x00000002030f7224 */ /* 0x000fe400078e020f */
.L_x_19:
[----:B------:R-:W-:Y:S05]  /*1540*/  BRA.U !UP1, `(.L_x_20) ;  /* 0x00000001090c7547 */ /* 0x000fea000b800000 */
[----:B------:R-:W-:Y:S01]  /*1550*/  UCGABAR_WAIT ;  /* 0x0000000000007dc7 */ /* 0x000fe20008000000 */
[----:B------:R-:W-:Y:S01]  /*1560*/  CCTL.IVALL ;  /* 0x00000000ff00798f */ /* 0x000fe20002000000 */
[----:B------:R-:W-:Y:S05]  /*1570*/  BRA `(.L_x_21) ;  /* 0x0000000000047947 */ /* 0x000fea0003800000 */
.L_x_20:
[----:B------:R-:W-:Y:S06]  /*1580*/  BAR.SYNC.DEFER_BLOCKING 0x0 ;  /* 0x0000000000007b1d */ /* 0x000fec0000010000 */
.L_x_21:
[----:B------:R-:W-:Y:S05]  /*1590*/  BRA.U UP2, `(.L_x_22) ;  /* 0x0000001102d87547 */ /* 0x000fea000b800000 */
[----:B------:R-:W1:Y:S01]  /*15a0*/  LDCU UR4, c[0x0][0x38c] ;  /* 0x00007180ff0477ac */ /* 0x000e620008000800 */
[----:B------:R-:W2:Y:S01]  /*15b0*/  LDC R8, c[0x0][0x370] ;  /* 0x0000dc00ff087b82 */ /* 0x000ea20000000800 */
[C---:B------:R-:W-:Y:S01]  /*15c0*/  IMAD.SHL.U32 R19, R9.reuse, 0x80, RZ ;  /* 0x0000008009137824 */ /* 0x040fe200078e00ff */
[----:B------:R-:W-:Y:S01]  /*15d0*/  PLOP3.LUT P1, PT, PT, PT, UP5, 0x80, 0x8 ;  /* 0x000000000008781c */ /* 0x000fe20003f2f058 */
[----:B------:R-:W-:Y:S01]  /*15e0*/  UISETP.NE.AND UP1, UPT, UR10, URZ, UPT ;  /* 0x000000ff0a00728c */ /* 0x000fe2000bf25270 */
[----:B------:R-:W-:Y:S01]  /*15f0*/  ISETP.NE.AND P4, PT, R10, RZ, P5 ;  /* 0x000000ff0a00720c */ /* 0x000fe20002f85270 */
[----:B------:R-:W-:Y:S01]  /*1600*/  IMAD.SHL.U32 R18, R9, 0x40, RZ ;  /* 0x0000004009127824 */ /* 0x000fe200078e00ff */
[----:B------:R-:W-:Y:S01]  /*1610*/  PLOP3.LUT P1, PT, P1, PT, PT, 0x8, 0x80 ;  /* 0x000000000080781c */ /* 0x000fe20000f2e170 */
[----:B------:R-:W-:Y:S01]  /*1620*/  IMAD.MOV.U32 R17, RZ, RZ, 0x1 ;  /* 0x00000001ff117424 */ /* 0x000fe200078e00ff */
[----:B------:R-:W3:Y:S01]  /*1630*/  LDC R0, c[0x0][0x374] ;  /* 0x0000dd00ff007b82 */ /* 0x000ee20000000800 */
[----:B------:R-:W-:Y:S01]  /*1640*/  IMAD.MOV.U32 R16, RZ, RZ, RZ ;  /* 0x000000ffff107224 */ /* 0x000fe200078e00ff */
[----:B------:R-:W-:Y:S01]  /*1650*/  CS2R R12, SRZ ;  /* 0x00000000000c7805 */ /* 0x000fe2000001ff00 */
[----:B------:R-:W-:Y:S01]  /*1660*/  IMAD.MOV.U32 R11, RZ, RZ, 0x1 ;  /* 0x00000001ff0b7424 */ /* 0x000fe200078e00ff */
[----:B------:R-:W-:Y:S01]  /*1670*/  LOP3.LUT R19, R19, 0x80, RZ, 0xc0, !PT ;  /* 0x0000008013137812 */ /* 0x000fe200078ec0ff */
[----:B------:R-:W4:Y:S01]  /*1680*/  LDCU.64 UR14, c[0x0][0x348] ;  /* 0x00006900ff0e77ac */ /* 0x000f220008000a00 */
[----:B-1----:R-:W-:-:S02]  /*1690*/  UIADD3 UR5, UPT, UPT, UR4, 0x7f, URZ ;  /* 0x0000007f04057890 */ /* 0x002fc4000fffe0ff */
[----:B------:R-:W-:Y:S02]  /*16a0*/  USEL UR22, UR6, 0x2, UP1 ;  /* 0x0000000206167887 */ /* 0x000fe40008800000 */
[----:B------:R-:W-:Y:S01]  /*16b0*/  USHF.R.S32.HI UR7, URZ, 0x1f, UR5 ;  /* 0x0000001fff077899 */ /* 0x000fe20008011405 */
[----:B------:R-:W-:-:S03]  /*16c0*/  UMOV UR23, URZ ;  /* 0x000000ff00177c82 */ /* 0x000fc60008000000 */
[----:B------:R-:W-:Y:S02]  /*16d0*/  ULEA.HI UR7, UR7, UR5, URZ, 0x7 ;  /* 0x0000000507077291 */ /* 0x000fe4000f8f38ff */
[----:B------:R-:W-:Y:S02]  /*16e0*/  UIADD3 UR5, UPT, UPT, UR4, -0x1, URZ ;  /* 0xffffffff04057890 */ /* 0x000fe4000fffe0ff */
[----:B------:R-:W-:Y:S02]  /*16f0*/  USHF.R.S32.HI UR7, URZ, 0x7, UR7 ;  /* 0x00000007ff077899 */ /* 0x000fe40008011407 */
[----:B------:R-:W-:Y:S02]  /*1700*/  UISETP.GE.U32.AND UP2, UPT, UR5, -0xff, UPT ;  /* 0xffffff010500788c */ /* 0x000fe4000bf46070 */
[----:B------:R-:W-:Y:S02]  /*1710*/  UISETP.LT.U32.AND UP0, UPT, UR7, 0x5, UPT ;  /* 0x000000050700788c */ /* 0x000fe4000bf01070 */
[----:B------:R-:W-:-:S02]  /*1720*/  UIADD3 UR4, UPT, UPT, UR4, 0xfe, URZ ;  /* 0x000000fe04047890 */ /* 0x000fc4000fffe0ff */
[----:B------:R-:W-:-:S04]  /*1730*/  USEL UR5, UR7, 0x5, UP0 ;  /* 0x0000000507057887 */ /* 0x000fc80008000000 */
[----:B------:R-:W-:Y:S02]  /*1740*/  UIADD3 UR21, UPT, UPT, UR5, -0x1, URZ ;  /* 0xffffffff05157890 */ /* 0x000fe4000fffe0ff */
[----:B------:R-:W-:Y:S02]  /*1750*/  @UP2 UIADD3 UR21, UPT, UPT, UR5, URZ, URZ ;  /* 0x000000ff05152290 */ /* 0x000fe4000fffe0ff */
[----:B------:R-:W-:Y:S02]  /*1760*/  UIADD3 UR24, UPT, UPT, UR7, -UR5, URZ ;  /* 0x8000000507187290 */ /* 0x000fe4000fffe0ff */
[----:B------:R-:W-:Y:S02]  /*1770*/  UIADD3 UR13, UPT, UPT, UR21, 0x1, URZ ;  /* 0x00000001150d7890 */ /* 0x000fe4000fffe0ff */
[----:B--2-4-:R-:W-:-:S12]  /*1780*/  UIADD3 UR21, UPT, UPT, -UR21, URZ, URZ ;  /* 0x000000ff15157290 */ /* 0x014fd8000fffe1ff */
.L_x_42:
[----:B------:R-:W-:Y:S01]  /*1790*/  UISETP.NE.AND UP0, UPT, UR37, URZ, UPT ;  /* 0x000000ff2500728c */ /* 0x000fe2000bf05270 */
[----:B------:R-:W1:Y:S08]  /*17a0*/  S2UR UR37, SR_CgaCtaId ;  /* 0x00000000002579c3 */ /* 0x000e700000008800 */
[----:B------:R-:W-:Y:S05]  /*17b0*/  BRA.U UP0, `(.L_x_23) ;  /* 0x0000000100347547 */ /* 0x000fea000b800000 */
[----:B------:R-:W2:Y:S01]  /*17c0*/  S2R R2, SR_CgaCtaId ;  /* 0x0000000000027919 */ /* 0x000ea20000008800 */
[----:B------:R-:W-:-:S04]  /*17d0*/  MOV R3, 0x400 ;  /* 0x0000040000037802 */ /* 0x000fc80000000f00 */
[----:B--2---:R-:W-:Y:S02]  /*17e0*/  LEA R2, R2, R3, 0x18 ;  /* 0x0000000302027211 */ /* 0x004fe400078ec0ff */
[----:B------:R-:W-:-:S03]  /*17f0*/  SHF.L.U32 R3, R11, 0x1f, RZ ;  /* 0x0000001f0b037819 */ /* 0x000fc600000006ff */
[----:B------:R-:W-:-:S04]  /*1800*/  IMAD R2, R12, 0x8, R2 ;  /* 0x000000080c027824 */ /* 0x000fc800078e0202 */
[----:B------:R-:W2:Y:S02]  /*1810*/  SYNCS.PHASECHK.TRANS64.TRYWAIT P0, [R2+URZ+0x110], R3 ;  /* 0x00011003020075a7 */ /* 0x000ea400080011ff */
[----:B--2---:R-:W-:Y:S05]  /*1820*/  @!P0 BRA `(.L_x_24) ;  /* 0x0000008000988947 */ /* 0x004fea0003800000 */
.L_x_144:
[----:B------:R-:W-:Y:S01]  /*1830*/  VIADD R12, R12, 0x1 ;  /* 0x000000010c0c7836 */ /* 0x000fe20000000000 */
[----:B------:R2:W-:Y:S04]  /*1840*/  SYNCS.ARRIVE.TRANS64.A1T0 RZ, [R2+URZ+0x100], RZ ;  /* 0x000100ff02ff79a7 */ /* 0x0005e800081000ff */
[----:B------:R-:W-:-:S04]  /*1850*/  ISETP.NE.AND P0, PT, R12, 0x2, PT ;  /* 0x000000020c00780c */ /* 0x000fc80003f05270 */
[----:B------:R-:W-:Y:S02]  /*1860*/  SEL R12, R12, RZ, P0 ;  /* 0x000000ff0c0c7207 */ /* 0x000fe40000000000 */
[----:B--2---:R-:W-:-:S04]  /*1870*/  SEL R2, RZ, 0x1, P0 ;  /* 0x00000001ff027807 */ /* 0x004fc80000000000 */
[----:B------:R-:W-:-:S07]  /*1880*/  LOP3.LUT R11, R11, R2, RZ, 0x3c, !PT ;  /* 0x000000020b0b7212 */ /* 0x000fce00078e3cff */
.L_x_23:
[----:B------:R-:W-:Y:S01]  /*1890*/  UMOV UR6, 0x400 ;  /* 0x0000040000067882 */ /* 0x000fe20000000000 */
[----:B------:R-:W-:Y:S01]  /*18a0*/  SHF.L.U32 R2, R17, 0x1f, RZ ;  /* 0x0000001f11027819 */ /* 0x000fe200000006ff */
[----:B-1----:R-:W-:Y:S01]  /*18b0*/  ULEA UR6, UR37, UR6, 0x18 ;  /* 0x0000000625067291 */ /* 0x002fe2000f8ec0ff */
[----:B------:R-:W-:Y:S01]  /*18c0*/  R2UR UR35, R18 ;  /* 0x00000000122372ca */ /* 0x000fe200000e0000 */
[----:B------:R-:W-:Y:S01]  /*18d0*/  UISETP.GE.U32.AND UP0, UPT, UR4, 0xff, UPT ;  /* 0x000000ff0400788c */ /* 0x000fe2000bf06070 */
[----:B------:R-:W-:Y:S01]  /*18e0*/  R2UR UR11, R19 ;  /* 0x00000000130b72ca */ /* 0x000fe200000e0000 */
[----:B------:R-:W-:Y:S01]  /*18f0*/  ULEA UR8, UR23, UR6, 0x3 ;  /* 0x0000000617087291 */ /* 0x000fe2000f8e18ff */
[----:B------:R-:W-:-:S08]  /*1900*/  UMOV UR25, URZ ;  /* 0x000000ff00197c82 */ /* 0x000fd00008000000 */
[----:B------:R1:W2:Y:S01]  /*1910*/  SYNCS.PHASECHK.TRANS64.TRYWAIT P0, [UR8+0x28], R2 ;  /* 0x00002802ff0075a7 */ /* 0x0002a20008001108 */
[----:B------:R-:W-:-:S13]  /*1920*/  R2UR UR8, R15 ;  /* 0x000000000f0872ca */ /* 0x000fda00000e0000 */
[----:B------:R-:W-:Y:S01]  /*1930*/  ULEA UR11, UR8, UR11, 0x8 ;  /* 0x0000000b080b7291 */ /* 0x000fe2000f8e40ff */
[----:B-1----:R-:W-:-:S05]  /*1940*/  LEA.HI R2, R14, R14, RZ, 0x1 ;  /* 0x0000000e0e027211 */ /* 0x002fca00078f08ff */
[----:B------:R-:W-:-:S05]  /*1950*/  IMAD.SHL.U32 R2, R2, 0x40, RZ ;  /* 0x0000004002027824 */ /* 0x000fca00078e00ff */
[----:B------:R-:W-:-:S04]  /*1960*/  LOP3.LUT R2, R2, 0xffffff80, RZ, 0xc0, !PT ;  /* 0xffffff8002027812 */ /* 0x000fc800078ec0ff */
[----:B------:R-:W-:-:S13]  /*1970*/  R2UR UR9, R2 ;  /* 0x00000000020972ca */ /* 0x000fda00000e0000 */
[----:B------:R-:W-:Y:S01]  /*1980*/  ULOP3.LUT UR35, UR9, 0x40, UR35, 0xf8, !UPT ;  /* 0x0000004009237892 */ /* 0x000fe2000f8ef823 */
[----:B------:R-:W-:Y:S11]  /*1990*/  BRA.U !UP0, `(.L_x_25) ;  /* 0x0000000108c07547 */ /* 0x000ff6000b800000 */
[----:B------:R-:W-:Y:S01]  /*19a0*/  UMOV UR16, UR21 ;  /* 0x0000001500107c82 */ /* 0x000fe20008000000 */
[----:B------:R-:W-:Y:S01]  /*19b0*/  UMOV UR17, UR23 ;  /* 0x0000001700117c82 */ /* 0x000fe20008000000 */
[----:B------:R-:W-:-:S05]  /*19c0*/  UMOV UR34, URZ ;  /* 0x000000ff00227c82 */ /* 0x000fca0008000000 */
.L_x_31:
[----:B------:R-:W-:Y:S01]  /*19d0*/  ULEA UR33, UR17, UR6, 0x3 ;  /* 0x0000000611217291 */ /* 0x000fe2000f8e18ff */
[----:B------:R-:W-:Y:S01]  /*19e0*/  @P5 MOV R3, 0xc000 ;  /* 0x0000c00000035802 */ /* 0x000fe20000000f00 */
[----:B-12-4-:R-:W-:Y:S10]  /*19f0*/  @P0 BRA `(.L_x_26) ;  /* 0x00000000000c0947 */ /* 0x016ff40003800000 */
[----:B------:R-:W-:-:S04]  /*1a00*/  SHF.L.U32 R4, R17, 0x1f, RZ ;  /* 0x0000001f11047819 */ /* 0x000fc800000006ff */
[----:B------:R-:W1:Y:S02]  /*1a10*/  SYNCS.PHASECHK.TRANS64.TRYWAIT P0, [UR33+0x28], R4 ;  /* 0x00002804ff0075a7 */ /* 0x000e640008001121 */
[----:B-1----:R-:W-:Y:S05]  /*1a20*/  @!P0 BRA `(.L_x_27) ;  /* 0x00000080002c8947 */ /* 0x002fea0003800000 */
.L_x_26:
[----:B------:R2:W-:Y:S01]  /*1a30*/  @P5 SYNCS.ARRIVE.TRANS64 RZ, [UR33], R3 ;  /* 0x00000003ffff59a7 */ /* 0x0005e20008000021 */
[----:B------:R-:W-:Y:S02]  /*1a40*/  ULOP3.LUT UR8, UR22, 0x2, URZ, 0xfc, !UPT ;  /* 0x0000000216087892 */ /* 0x000fe4000f8efcff */
[----:B------:R-:W-:Y:S02]  /*1a50*/  UIADD3 UR16, UPT, UPT, UR16, 0x1, URZ ;  /* 0x0000000110107890 */ /* 0x000fe4000fffe0ff */
[----:B------:R-:W-:Y:S02]  /*1a60*/  UISETP.NE.AND UP0, UPT, UR8, 0x2, UPT ;  /* 0x000000020800788c */ /* 0x000fe4000bf05270 */
[----:B------:R-:W-:-:S07]  /*1a70*/  UISETP.NE.AND UP2, UPT, UR16, 0x1, UPT ;  /* 0x000000011000788c */ /* 0x000fce000bf45270 */
[----:B------:R-:W-:Y:S05]  /*1a80*/  BRA.U UP0, `(.L_x_28) ;  /* 0x0000000100047547 */ /* 0x000fea000b800000 */
[----:B------:R-:W-:Y:S05]  /*1a90*/  BPT.TRAP 0x1 ;  /* 0x000000040000795c */ /* 0x000fea0000300000 */
.L_x_28:
[----:B------:R-:W-:Y:S04]  /*1aa0*/  BSSY.RECONVERGENT B0, `(.L_x_29) ;  /* 0x0000003000007945 */ /* 0x000fe80003800200 */
[----:B------:R-:W-:Y:S05]  /*1ab0*/  @!P4 BRA `(.L_x_30) ;  /* 0x000000000004c947 */ /* 0x000fea0003800000 */
[----:B------:R-:W-:Y:S05]  /*1ac0*/  BPT.TRAP 0x1 ;  /* 0x000000040000795c */ /* 0x000fea0000300000 */
.L_x_30:
[----:B------:R-:W-:Y:S05]  /*1ad0*/  BSYNC.RECONVERGENT B0 ;  /* 0x0000000000007941 */ /* 0x000fea0003800200 */
.L_x_29:
[----:B------:R-:W-:Y:S02]  /*1ae0*/  UIADD3 UR23, UPT, UPT, UR17, 0x1, URZ ;  /* 0x0000000111177890 */ /* 0x000fe4000fffe0ff */
[----:B------:R-:W-:Y:S02]  /*1af0*/  ULEA UR32, UR17, UR6, 0xd ;  /* 0x0000000611207291 */ /* 0x000fe4000f8e68ff */
[----:B------:R-:W-:Y:S02]  /*1b00*/  UISETP.NE.AND UP0, UPT, UR23, 0x5, UPT ;  /* 0x000000051700788c */ /* 0x000fe4000bf05270 */
[----:B------:R-:W-:Y:S02]  /*1b10*/  UIADD3 UR28, UP1, UPT, UR14, 0x80, URZ ;  /* 0x000000800e1c7890 */ /* 0x000fe4000ff3e0ff */
[----:B------:R-:W-:Y:S02]  /*1b20*/  USEL UR9, URZ, 0x1, UP0 ;  /* 0x00000001ff097887 */ /* 0x000fe40008000000 */
[----:B------:R-:W-:-:S02]  /*1b30*/  USEL UR23, UR23, URZ, UP0 ;  /* 0x000000ff17177287 */ /* 0x000fc40008000000 */
[----:B------:R-:W-:Y:S02]  /*1b40*/  UIADD3 UR26, UP0, UPT, UR14, 0x180, URZ ;  /* 0x000001800e1a7890 */ /* 0x000fe4000ff1e0ff */
[----:B------:R-:W-:Y:S01]  /*1b50*/  ULEA UR8, UR23, UR6, 0x3 ;  /* 0x0000000617087291 */ /* 0x000fe2000f8e18ff */
[----:B------:R-:W-:Y:S01]  /*1b60*/  LOP3.LUT R17, R17, UR9, RZ, 0x3c, !PT ;  /* 0x0000000911117c12 */ /* 0x000fe2000f8e3cff */
[----:B------:R-:W-:Y:S02]  /*1b70*/  ULOP3.LUT UR33, UR33, 0xfefffff8, URZ, 0xc0, !UPT ;  /* 0xfefffff821217892 */ /* 0x000fe4000f8ec0ff */
[----:B------:R-:W-:Y:S01]  /*1b80*/  UIADD3.X UR29, UPT, UPT, URZ, UR15, URZ, UP1, !UPT ;  /* 0x0000000fff1d7290 */ /* 0x000fe20008ffe4ff */
[----:B-1----:R-:W-:Y:S01]  /*1b90*/  SHF.L.U32 R2, R17, 0x1f, RZ ;  /* 0x0000001f11027819 */ /* 0x002fe200000006ff */
[----:B------:R-:W-:Y:S02]  /*1ba0*/  UIADD3 UR32, UPT, UPT, UR32, 0x6300, URZ ;  /* 0x0000630020207890 */ /* 0x000fe4000fffe0ff */
[----:B------:R-:W-:Y:S01]  /*1bb0*/  UIADD3.X UR27, UPT, UPT, URZ, UR15, URZ, UP0, !UPT ;  /* 0x0000000fff1b7290 */ /* 0x000fe200087fe4ff */
[----:B------:R1:W4:Y:S01]  /*1bc0*/  SYNCS.PHASECHK.TRANS64.TRYWAIT P0, [UR8+0x28], R2 ;  /* 0x00002802ff0075a7 */ /* 0x0003220008001108 */
[----:B------:R-:W-:Y:S01]  /*1bd0*/  ULEA UR8, UR17, UR6, 0xe ;  /* 0x0000000611087291 */ /* 0x000fe2000f8e70ff */
[----:B------:R-:W-:Y:S01]  /*1be0*/  UMOV UR18, 0x0 ;  /* 0x0000000000127882 */ /* 0x000fe20000000000 */
[----:B------:R-:W-:-:S02]  /*1bf0*/  UMOV UR19, 0x10000000 ;  /* 0x1000000000137882 */ /* 0x000fc40000000000 */
[----:B------:R-:W-:Y:S01]  /*1c00*/  UIADD3 UR8, UPT, UPT, UR8, 0x10300, URZ ;  /* 0x0001030008087890 */ /* 0x000fe2000fffe0ff */
[----:B------:R2:W-:Y:S01]  /*1c10*/  UTMALDG.3D.2CTA [UR32], [UR28], desc[UR18] ;  /* 0x000012201c0075b4 */ /* 0x0005e20008211000 */
[----:B------:R-:W-:Y:S01]  /*1c20*/  UMOV UR10, UR34 ;  /* 0x00000022000a7c82 */ /* 0x000fe20008000000 */
[----:B------:R-:W-:Y:S01]  /*1c30*/  UMOV UR12, UR36 ;  /* 0x00000024000c7c82 */ /* 0x000fe20008000000 */
[----:B------:R-:W-:Y:S01]  /*1c40*/  UMOV UR9, UR33 ;  /* 0x0000002100097c82 */ /* 0x000fe20008000000 */
[----:B------:R-:W-:Y:S01]  /*1c50*/  UMOV UR25, UR13 ;  /* 0x0000000d00197c82 */ /* 0x000fe20008000000 */
[----:B------:R-:W-:-:S03]  /*1c60*/  UMOV UR17, UR23 ;  /* 0x0000001700117c82 */ /* 0x000fc60008000000 */
[----:B------:R1:W-:Y:S01]  /*1c70*/  UTMALDG.3D.2CTA [UR8], [UR26], desc[UR18] ;  /* 0x000012081a0075b4 */ /* 0x0003e20008211000 */
[----:B--2---:R-:W-:Y:S01]  /*1c80*/  UIADD3 UR34, UPT, UPT, UR34, 0x80, URZ ;  /* 0x0000008022227890 */ /* 0x004fe2000fffe0ff */
[----:B------:R-:W-:Y:S11]  /*1c90*/  BRA.U UP2, `(.L_x_31) ;  /* 0xfffffffd024c7547 */ /* 0x000ff6000b83ffff */
.L_x_25:
[----:B-1----:R-:W-:Y:S01]  /*1ca0*/  ULEA UR8, UR23, UR6, 0x3 ;  /* 0x0000000617087291 */ /* 0x002fe2000f8e18ff */
[----:B------:R-:W-:Y:S01]  /*1cb0*/  SHF.L.U32 R2, R17, 0x1f, RZ ;  /* 0x0000001f11027819 */ /* 0x000fe200000006ff */
[----:B------:R-:W-:Y:S01]  /*1cc0*/  @!P1 SYNCS.ARRIVE.TRANS64.A1T0 RZ, [UR6+0x98], RZ ;  /* 0x000098ffffff99a7 */ /* 0x000fe20008100006 */
[----:B------:R-:W-:-:S06]  /*1cd0*/  UISETP.GT.AND UP0, UPT, UR7, UR5, UPT ;  /* 0x000000050700728c */ /* 0x000fcc000bf04270 */
[----:B--2-4-:R1:W2:Y:S03]  /*1ce0*/  SYNCS.PHASECHK.TRANS64.TRYWAIT P0, [UR8+0x28], R2 ;  /* 0x00002802ff0075a7 */ /* 0x0142a60008001108 */
[----:B------:R-:W-:Y:S05]  /*1cf0*/  BRA.U !UP0, `(.L_x_32) ;  /* 0x0000000108c07547 */ /* 0x000fea000b800000 */
[----:B------:R-:W-:Y:S01]  /*1d00*/  UIADD3 UR26, UPT, UPT, UR24, UR25, URZ ;  /* 0x00000019181a7290 */ /* 0x000fe2000fffe0ff */
[----:B------:R-:W-:-:S11]  /*1d10*/  UMOV UR27, UR23 ;  /* 0x00000017001b7c82 */ /* 0x000fd60008000000 */
.L_x_38:
[----:B------:R-:W-:Y:S01]  /*1d20*/  ULEA UR17, UR27, UR6, 0x3 ;  /* 0x000000061b117291 */ /* 0x000fe2000f8e18ff */
[----:B--2---:R-:W-:Y:S01]  /*1d30*/  @P5 MOV R3, 0xc000 ;  /* 0x0000c00000035802 */ /* 0x004fe20000000f00 */
[----:B-12---:R-:W-:Y:S10]  /*1d40*/  @P0 BRA `(.L_x_33) ;  /* 0x00000000000c0947 */ /* 0x006ff40003800000 */
[----:B------:R-:W-:-:S04]  /*1d50*/  SHF.L.U32 R4, R17, 0x1f, RZ ;  /* 0x0000001f11047819 */ /* 0x000fc800000006ff */
[----:B------:R-:W2:Y:S02]  /*1d60*/  SYNCS.PHASECHK.TRANS64.TRYWAIT P0, [UR17+0x28], R4 ;  /* 0x00002804ff0075a7 */ /* 0x000ea40008001111 */
[----:B--2---:R-:W-:Y:S05]  /*1d70*/  @!P0 BRA `(.L_x_34) ;  /* 0x0000007c00708947 */ /* 0x004fea0003800000 */
.L_x_33:
[----:B------:R2:W-:Y:S01]  /*1d80*/  @P5 SYNCS.ARRIVE.TRANS64 RZ, [UR17], R3 ;  /* 0x00000003ffff59a7 */ /* 0x0005e20008000011 */
[----:B------:R-:W-:-:S04]  /*1d90*/  ULOP3.LUT UR8, UR22, 0x2, URZ, 0xfc, !UPT ;  /* 0x0000000216087892 */ /* 0x000fc8000f8efcff */
[----:B------:R-:W-:-:S09]  /*1da0*/  UISETP.NE.AND UP0, UPT, UR8, 0x2, UPT ;  /* 0x000000020800788c */ /* 0x000fd2000bf05270 */
[----:B------:R-:W-:Y:S05]  /*1db0*/  BRA.U UP0, `(.L_x_35) ;  /* 0x0000000100047547 */ /* 0x000fea000b800000 */
[----:B------:R-:W-:Y:S05]  /*1dc0*/  BPT.TRAP 0x1 ;  /* 0x000000040000795c */ /* 0x000fea0000300000 */
.L_x_35:
[----:B------:R-:W-:Y:S04]  /*1dd0*/  BSSY.RECONVERGENT B0, `(.L_x_36) ;  /* 0x0000003000007945 */ /* 0x000fe80003800200 */
[----:B------:R-:W-:Y:S05]  /*1de0*/  @!P4 BRA `(.L_x_37) ;  /* 0x000000000004c947 */ /* 0x000fea0003800000 */
[----:B------:R-:W-:Y:S05]  /*1df0*/  BPT.TRAP 0x1 ;  /* 0x000000040000795c */ /* 0x000fea0000300000 */
.L_x_37:
[----:B------:R-:W-:Y:S05]  /*1e00*/  BSYNC.RECONVERGENT B0 ;  /* 0x0000000000007941 */ /* 0x000fea0003800200 */
.L_x_36:
        /* <DEDUP_REMOVED lines=9> */
[----:B------:R-:W-:Y:S02]  /*1ea0*/  USHF.L.U32 UR18, UR25, 0x7, URZ ;  /* 0x0000000719127899 */ /* 0x000fe400080006ff */
[----:B------:R-:W-:Y:S01]  /*1eb0*/  ULOP3.LUT UR17, UR17, 0xfefffff8, URZ, 0xc0, !UPT ;  /* 0xfefffff811117892 */ /* 0x000fe2000f8ec0ff */
[----:B-1----:R-:W-:Y:S01]  /*1ec0*/  SHF.L.U32 R2, R17, 0x1f, RZ ;  /* 0x0000001f11027819 */ /* 0x002fe200000006ff */
[----:B------:R-:W-:Y:S02]  /*1ed0*/  UIADD3 UR16, UPT, UPT, UR16, 0x6300, URZ ;  /* 0x0000630010107890 */ /* 0x000fe4000fffe0ff */
[----:B------:R-:W-:Y:S01]  /*1ee0*/  UIADD3.X UR33, UPT, UPT, URZ, UR15, URZ, UP1, !UPT ;  /* 0x0000000fff217290 */ /* 0x000fe20008ffe4ff */
[----:B------:R4:W1:Y:S01]  /*1ef0*/  SYNCS.PHASECHK.TRANS64.TRYWAIT P0, [UR8+0x28], R2 ;  /* 0x00002802ff0075a7 */ /* 0x0008620008001108 */
[----:B------:R-:W-:-:S02]  /*1f00*/  ULEA UR8, UR27, UR6, 0xe ;  /* 0x000000061b087291 */ /* 0x000fc4000f8e70ff */
[----:B------:R-:W-:Y:S02]  /*1f10*/  UIADD3.X UR31, UPT, UPT, URZ, UR15, URZ, UP0, !UPT ;  /* 0x0000000fff1f7290 */ /* 0x000fe400087fe4ff */
[----:B------:R-:W-:Y:S01]  /*1f20*/  UIADD3 UR8, UPT, UPT, UR8, 0x10300, URZ ;  /* 0x0001030008087890 */ /* 0x000fe2000fffe0ff */
[----:B------:R-:W-:Y:S01]  /*1f30*/  UMOV UR28, 0x0 ;  /* 0x00000000001c7882 */ /* 0x000fe20000000000 */
[----:B------:R-:W-:Y:S01]  /*1f40*/  UMOV UR29, 0x10000000 ;  /* 0x10000000001d7882 */ /* 0x000fe20000000000 */
[----:B------:R-:W-:Y:S01]  /*1f50*/  UMOV UR19, UR35 ;  /* 0x0000002300137c82 */ /* 0x000fe20008000000 */
[----:B------:R-:W-:Y:S01]  /*1f60*/  UMOV UR20, UR36 ;  /* 0x0000002400147c82 */ /* 0x000fe20008000000 */
[----:B------:R-:W-:Y:S01]  /*1f70*/  UMOV UR12, UR36 ;  /* 0x00000024000c7c82 */ /* 0x000fe20008000000 */
[----:B------:R-:W-:Y:S01]  /*1f80*/  UMOV UR9, UR17 ;  /* 0x0000001100097c82 */ /* 0x000fe20008000000 */
[----:B------:R-:W-:Y:S01]  /*1f90*/  UMOV UR10, UR18 ;  /* 0x00000012000a7c82 */ /* 0x000fe20008000000 */
[----:B------:R4:W-:Y:S01]  /*1fa0*/  UTMALDG.3D.2CTA [UR16], [UR32], desc[UR28] ;  /* 0x00001c10200075b4 */ /* 0x0009e20008211000 */
[----:B------:R-:W-:Y:S01]  /*1fb0*/  UIADD3 UR25, UPT, UPT, UR25, 0x1, URZ ;  /* 0x0000000119197890 */ /* 0x000fe2000fffe0ff */
[----:B------:R-:W-:-:S03]  /*1fc0*/  UMOV UR27, UR23 ;  /* 0x00000017001b7c82 */ /* 0x000fc60008000000 */
[----:B------:R-:W-:Y:S01]  /*1fd0*/  UISETP.NE.AND UP0, UPT, UR25, UR26, UPT ;  /* 0x0000001a1900728c */ /* 0x000fe2000bf05270 */
[----:B------:R4:W-:Y:S08]  /*1fe0*/  UTMALDG.3D.2CTA [UR8], [UR30], desc[UR28] ;  /* 0x00001c081e0075b4 */ /* 0x0009f00008211000 */
[----:B----4-:R-:W-:Y:S05]  /*1ff0*/  BRA.U UP0, `(.L_x_38) ;  /* 0xfffffffd00487547 */ /* 0x010fea000b83ffff */
.L_x_32:
[C---:B-1----:R-:W-:Y:S01]  /*2000*/  LEA R2, R16.reuse, UR6, 0x3 ;  /* 0x0000000610027c11 */ /* 0x042fe2000f8e18ff */
[----:B------:R-:W-:Y:S01]  /*2010*/  NOP ;  /* 0x0000000000007918 */ /* 0x000fe20000000000 */
[----:B--2---:R-:W-:Y:S02]  /*2020*/  SHF.L.U32 R3, R13, 0x1f, RZ ;  /* 0x0000001f0d037819 */ /* 0x004fe400000006ff */
[----:B------:R-:W-:Y:S02]  /*2030*/  LEA R4, R16, UR6, 0x4 ;  /* 0x0000000610047c11 */ /* 0x000fe4000f8e20ff */
[----:B------:R-:W1:Y:S02]  /*2040*/  SYNCS.PHASECHK.TRANS64.TRYWAIT P0, [R2+URZ+0xa0], R3 ;  /* 0x0000a003020075a7 */ /* 0x000e6400080011ff */
[----:B-1----:R-:W-:Y:S05]  /*2050*/  @!P0 BRA `(.L_x_39) ;  /* 0x0000007800d08947 */ /* 0x002fea0003800000 */
.L_x_147:
[----:B------:R-:W2:Y:S01]  /*2060*/  LDS.128 R4, [R4+0x130] ;  /* 0x0001300004047984 */ /* 0x000ea20000000c00 */
[----:B------:R-:W-:Y:S01]  /*2070*/  ISETP.GE.AND P0, PT, R40, 0x1, PT ;  /* 0x000000012800780c */ /* 0x000fe20003f06270 */
[----:B-1----:R-:W-:Y:S01]  /*2080*/  VIADD R2, R2, 0xb0 ;  /* 0x000000b002027836 */ /* 0x002fe20000000000 */
[----:B------:R-:W-:Y:S01]  /*2090*/  @!PT LDS RZ, [RZ] ;  /* 0x00000000fffff984 */ /* 0x000fe20000000800 */
[----:B------:R-:W-:Y:S01]  /*20a0*/  @!PT LDS RZ, [RZ] ;  /* 0x00000000fffff984 */ /* 0x000fe20000000800 */
[----:B------:R-:W-:Y:S01]  /*20b0*/  @!PT LDS RZ, [RZ] ;  /* 0x00000000fffff984 */ /* 0x000fe20000000800 */
[----:B------:R-:W-:Y:S01]  /*20c0*/  @!PT LDS RZ, [RZ] ;  /* 0x00000000fffff984 */ /* 0x000fe20000000800 */
[----:B------:R1:W-:Y:S06]  /*20d0*/  MEMBAR.ALL.CTA ;  /* 0x0000000000007992 */ /* 0x0003ec0000008000 */
[----:B-1----:R-:W1:Y:S01]  /*20e0*/  FENCE.VIEW.ASYNC.S ;  /* 0x00000000000073c6 */ /* 0x002e620000000000 */
[----:B------:R-:W-:-:S04]  /*20f0*/  PRMT R2, RZ, 0x654, R2 ;  /* 0x00000654ff027816 */ /* 0x000fc80000000002 */
[----:B-1----:R1:W-:Y:S01]  /*2100*/  SYNCS.ARRIVE.TRANS64.RED.A1T0 RZ, [R2+URZ], RZ ;  /* 0x000000ff02ff79a7 */ /* 0x0023e200081004ff */
[----:B--2---:R-:W-:-:S13]  /*2110*/  LOP3.LUT P2, RZ, R6, 0x1, RZ, 0xc0, !PT ;  /* 0x0000000106ff7812 */ /* 0x004fda000784c0ff */
[----:B------:R-:W-:Y:S01]  /*2120*/  @P2 SHF.R.U32.HI R3, RZ, 0x10, R5 ;  /* 0x00000010ff032819 */ /* 0x000fe20000011605 */
[----:B------:R-:W-:Y:S01]  /*2130*/  VOTEU.ANY UP0, P2 ;  /* 0x0000000000ff7886 */ /* 0x000fe20001000100 */
[----:B------:R-:W-:Y:S02]  /*2140*/  @P2 MOV R10, R4 ;  /* 0x00000004000a2202 */ /* 0x000fe40000000f00 */
[----:B------:R-:W-:Y:S02]  /*2150*/  @P2 R2UR.BROADCAST UR8, R3 ;  /* 0x00000000030822ca */ /* 0x000fe400008e0000 */
[----:B------:R-:W-:-:S11]  /*2160*/  @P2 LOP3.LUT R9, R5, 0xffff, RZ, 0xc0, !PT ;  /* 0x0000ffff05092812 */ /* 0x000fd600078ec0ff */
[----:B------:R-:W-:Y:S01]  /*2170*/  @UP0 UMOV UR36, UR8 ;  /* 0x0000000800240c82 */ /* 0x000fe20008000000 */
[----:B-1----:R-:W-:Y:S05]  /*2180*/  @!P0 BRA `(.L_x_40) ;  /* 0x0000000000b88947 */ /* 0x002fea0003800000 */
[----:B------:R-:W3:Y:S01]  /*2190*/  LDC.64 R4, c[0x0][0xb18] ;  /* 0x0002c600ff047b82 */ /* 0x000ee20000000a00 */
[----:B------:R-:W-:-:S07]  /*21a0*/  ISETP.NE.AND P3, PT, R40, 0x1, PT ;  /* 0x000000012800780c */ /* 0x000fce0003f65270 */
[----:B------:R-:W1:Y:S08]  /*21b0*/  LDC.64 R6, c[0x0][0xb10] ;  /* 0x0002c400ff067b82 */ /* 0x000e700000000a00 */
[----:B------:R-:W2:Y:S08]  /*21c0*/  LDC R14, c[0x0][0xb20] ;  /* 0x0002c800ff0e7b82 */ /* 0x000eb00000000800 */
[----:B------:R-:W4:Y:S01]  /*21d0*/  LDC R15, c[0x0][0xb0c] ;  /* 0x0002c300ff0f7b82 */ /* 0x000f220000000800 */
[----:B---3--:R-:W-:Y:S01]  /*21e0*/  IMAD.HI.U32 R21, R0, R5, RZ ;  /* 0x0000000500157227 */ /* 0x008fe200078e00ff */
[----:B------:R-:W-:-:S03]  /*21f0*/  ISETP.NE.AND P0, PT, R4, 0x1, PT ;  /* 0x000000010400780c */ /* 0x000fc60003f05270 */
[----:B------:R-:W-:-:S03]  /*2200*/  IMAD.HI.U32 R5, R9, R5, RZ ;  /* 0x0000000509057227 */ /* 0x000fc600078e00ff */
[----:B------:R-:W3:Y:S01]  /*2210*/  LDC.64 R2, c[0x0][0xb28] ;  /* 0x0002ca00ff027b82 */ /* 0x000ee20000000a00 */
[----:B-1----:R-:W-:-:S04]  /*2220*/  IMAD.HI.U32 R22, R8, R6, RZ ;  /* 0x0000000608167227 */ /* 0x002fc800078e00ff */
[----:B------:R-:W-:Y:S01]  /*2230*/  IMAD.HI.U32 R23, R10, R6, RZ ;  /* 0x000000060a177227 */ /* 0x000fe200078e00ff */
[----:B------:R-:W-:Y:S02]  /*2240*/  SHF.R.U32.HI R22, RZ, R7, R22 ;  /* 0x00000007ff167219 */ /* 0x000fe40000011616 */
[-C--:B--2---:R-:W-:Y:S02]  /*2250*/  SHF.R.U32.HI R21, RZ, R14.reuse, R21 ;  /* 0x0000000eff157219 */ /* 0x084fe40000011615 */
[----:B------:R-:W-:Y:S02]  /*2260*/  SHF.R.U32.HI R5, RZ, R14, R5 ;  /* 0x0000000eff057219 */ /* 0x000fe40000011605 */
[----:B------:R-:W-:Y:S02]  /*2270*/  SEL R21, R0, R21, !P0 ;  /* 0x0000001500157207 */ /* 0x000fe40004000000 */
[----:B------:R-:W-:Y:S02]  /*2280*/  SHF.R.U32.HI R23, RZ, R7, R23 ;  /* 0x00000007ff177219 */ /* 0x000fe40000011617 */
[----:B----4-:R-:W-:-:S02]  /*2290*/  ISETP.NE.AND P1, PT, R15, 0x1, PT ;  /* 0x000000010f00780c */ /* 0x010fc40003f25270 */
[----:B------:R-:W-:Y:S02]  /*22a0*/  SEL R5, R9, R5, !P0 ;  /* 0x0000000509057207 */ /* 0x000fe40004000000 */
[----:B------:R-:W-:Y:S02]  /*22b0*/  SEL R22, R8, R22, !P1 ;  /* 0x0000001608167207 */ /* 0x000fe40004800000 */
[----:B------:R-:W-:Y:S01]  /*22c0*/  SEL R23, R10, R23, !P1 ;  /* 0x000000170a177207 */ /* 0x000fe20004800000 */
[----:B---3--:R-:W-:-:S04]  /*22d0*/  IMAD.HI.U32 R20, R21, R2, RZ ;  /* 0x0000000215147227 */ /* 0x008fc800078e00ff */
        /* <DEDUP_REMOVED lines=10> */
[----:B------:R-:W-:-:S04]  /*2380*/  @!P0 IMAD.HI.U32 R7, R23, R2, RZ ;  /* 0x0000000217078227 */ /* 0x000fc800078e00ff */
[----:B------:R-:W-:Y:S01]  /*2390*/  IMAD.MOV R2, RZ, RZ, -R6 ;  /* 0x000000ffff027224 */ /* 0x000fe200078e0a06 */
[----:B------:R-:W-:Y:S02]  /*23a0*/  @!P0 SHF.R.U32.HI R3, RZ, R3, R7 ;  /* 0x00000003ff038219 */ /* 0x000fe40000011607 */
[----:B------:R-:W-:Y:S01]  /*23b0*/  IADD3 R7, PT, PT, -R5, RZ, RZ ;  /* 0x000000ff05077210 */ /* 0x000fe20007ffe1ff */
[----:B------:R-:W-:Y:S01]  /*23c0*/  IMAD R2, R40, R2, R5 ;  /* 0x0000000228027224 */ /* 0x000fe200078e0205 */
        /* <DEDUP_REMOVED lines=10> */
.L_x_40:
[----:B------:R-:W1:Y:S02]  /*2470*/  LDCU UR8, c[0x0][0xb30] ;  /* 0x00016600ff0877ac */ /* 0x000e640008000800 */
[----:B-1----:R-:W-:-:S09]  /*2480*/  UISETP.NE.AND UP0, UPT, UR8, 0x1, UPT ;  /* 0x000000010800788c */ /* 0x002fd2000bf05270 */
[----:B------:R-:W-:Y:S05]  /*2490*/  BRA.U UP0, `(.L_x_41) ;  /* 0x0000000100407547 */ /* 0x000fea000b800000 */
[----:B------:R-:W1:Y:S08]  /*24a0*/  LDC.64 R4, c[0x0][0xb10] ;  /* 0x0002c400ff047b82 */ /* 0x000e700000000a00 */
[----:B------:R-:W2:Y:S08]  /*24b0*/  LDC.64 R2, c[0x0][0xb18] ;  /* 0x0002c600ff027b82 */ /* 0x000eb00000000a00 */
[----:B------:R-:W4:Y:S08]  /*24c0*/  LDC R6, c[0x0][0xb20] ;  /* 0x0002c800ff067b82 */ /* 0x000f300000000800 */
[----:B------:R-:W3:Y:S01]  /*24d0*/  LDC R7, c[0x0][0xb0c] ;  /* 0x0002c300ff077b82 */ /* 0x000ee20000000800 */
[----:B-1----:R-:W-:-:S05]  /*24e0*/  IMAD.HI.U32 R4, R10, R4, RZ ;  /* 0x000000040a047227 */ /* 0x002fca00078e00ff */
[----:B------:R-:W-:Y:S01]  /*24f0*/  SHF.R.U32.HI R4, RZ, R5, R4 ;  /* 0x00000005ff047219 */ /* 0x000fe20000011604 */
[----:B--2---:R-:W-:Y:S01]  /*2500*/  IMAD.HI.U32 R3, R9, R3, RZ ;  /* 0x0000000309037227 */ /* 0x004fe200078e00ff */
[----:B------:R-:W-:-:S04]  /*2510*/  ISETP.NE.AND P0, PT, R2, 0x1, PT ;  /* 0x000000010200780c */ /* 0x000fc80003f05270 */
[----:B----4-:R-:W-:-:S04]  /*2520*/  SHF.R.U32.HI R3, RZ, R6, R3 ;  /* 0x00000006ff037219 */ /* 0x010fc80000011603 */
[----:B------:R-:W-:Y:S02]  /*2530*/  SEL R3, R9, R3, !P0 ;  /* 0x0000000309037207 */ /* 0x000fe40004000000 */
[----:B---3--:R-:W-:-:S04]  /*2540*/  ISETP.NE.AND P1, PT, R7, 0x1, PT ;  /* 0x000000010700780c */ /* 0x008fc80003f25270 */
[----:B------:R-:W-:-:S05]  /*2550*/  SEL R4, R10, R4, !P1 ;  /* 0x000000040a047207 */ /* 0x000fca0004800000 */
[----:B------:R-:W-:Y:S02]  /*2560*/  IMAD.IADD R5, R3, 0x1, -R4 ;  /* 0x0000000103057824 */ /* 0x000fe400078e0a04 */
[----:B------:R-:W-:Y:S02]  /*2570*/  IMAD.IADD R3, R4, 0x1, -R3 ;  /* 0x0000000104037824 */ /* 0x000fe400078e0a03 */
[----:B------:R-:W-:Y:S02]  /*2580*/  IMAD R10, R5, R7, R10 ;  /* 0x00000007050a7224 */ /* 0x000fe400078e020a */
[----:B------:R-:W-:-:S07]  /*2590*/  IMAD R9, R3, R2, R9 ;  /* 0x0000000203097224 */ /* 0x000fce00078e0209 */
.L_x_41:
[----:B------:R-:W-:Y:S01]  /*25a0*/  VIADD R16, R16, 0x1 ;  /* 0x0000000110107836 */ /* 0x000fe20000000000 */
[----:B------:R-:W-:Y:S01]  /*25b0*/  PLOP3.LUT P1, PT, PT, PT, PT, 0x80, 0x8 ;  /* 0x000000000008781c */ /* 0x000fe20003f2f070 */
[----:B------:R-:W-:Y:S02]  /*25c0*/  IMAD.IADD R14, R10, 0x1, R95 ;  /* 0x000000010a0e7824 */ /* 0x000fe400078e025f */
[----:B------:R-:W-:Y:S01]  /*25d0*/  IMAD.IADD R15, R9, 0x1, R94 ;  /* 0x00000001090f7824 */ /* 0x000fe200078e025e */
[----:B------:R-:W-:-:S04]  /*25e0*/  ISETP.NE.AND P0, PT, R16, 0x2, PT ;  /* 0x000000021000780c */ /* 0x000fc80003f05270 */
[----:B------:R-:W-:Y:S02]  /*25f0*/  SEL R2, RZ, 0x1, P0 ;  /* 0x00000001ff027807 */ /* 0x000fe40000000000 */
[----:B------:R-:W-:Y:S02]  /*2600*/  SEL R16, R16, RZ, P0 ;  /* 0x000000ff10107207 */ /* 0x000fe40000000000 */
[----:B------:R-:W-:Y:S01]  /*2610*/  LOP3.LUT R13, R13, R2, RZ, 0x3c, !PT ;  /* 0x000000020d0d7212 */ /* 0x000fe200078e3cff */
[----:B------:R-:W-:Y:S06]  /*2620*/  @P2 BRA `(.L_x_42) ;  /* 0xfffffff000582947 */ /* 0x000fec000383ffff */
[----:B------:R-:W-:Y:S01]  /*2630*/  UIADD3 UR6, UPT, UPT, UR6, 0x28, URZ ;  /* 0x0000002806067890 */ /* 0x000fe2000fffe0ff */
[----:B------:R-:W-:-:S03]  /*2640*/  SHF.L.U32 R2, R17, 0x1f, RZ ;  /* 0x0000001f11027819 */ /* 0x000fc600000006ff */
[----:B------:R-:W-:-:S09]  /*2650*/  ULEA UR4, UR23, UR6, 0x3 ;  /* 0x0000000617047291 */ /* 0x000fd2000f8e18ff */
[----:B------:R-:W1:Y:S02]  /*2660*/  SYNCS.PHASECHK.TRANS64.TRYWAIT P0, [UR4], R2 ;  /* 0x00000002ff0075a7 */ /* 0x000e640008001104 */
[----:B-1----:R-:W-:Y:S05]  /*2670*/  @!P0 BRA `(.L_x_43) ;  /* 0x00000074005c8947 */ /* 0x002fea0003800000 */
.L_x_149:
[----:B------:R-:W-:-:S04]  /*2680*/  UIADD3 UR5, UPT, UPT, UR23, 0x1, URZ ;  /* 0x0000000117057890 */ /* 0x000fc8000fffe0ff */
[----:B------:R-:W-:-:S04]  /*2690*/  UISETP.NE.AND UP0, UPT, UR5, 0x5, UPT ;  /* 0x000000050500788c */ /* 0x000fc8000bf05270 */
[----:B------:R-:W-:Y:S02]  /*26a0*/  USEL UR7, URZ, 0x1, UP0 ;  /* 0x00000001ff077887 */ /* 0x000fe40008000000 */
[----:B------:R-:W-:-:S04]  /*26b0*/  USEL UR5, UR5, URZ, UP0 ;  /* 0x000000ff05057287 */ /* 0x000fc80008000000 */
[----:B------:R-:W-:Y:S01]  /*26c0*/  ULEA UR4, UR5, UR6, 0x3 ;  /* 0x0000000605047291 */ /* 0x000fe2000f8e18ff */
[----:B-1----:R-:W-:-:S04]  /*26d0*/  LOP3.LUT R2, R17, UR7, RZ, 0x3c, !PT ;  /* 0x0000000711027c12 */ /* 0x002fc8000f8e3cff */
[----:B------:R-:W-:-:S04]  /*26e0*/  SHF.L.U32 R3, R2, 0x1f, RZ ;  /* 0x0000001f02037819 */ /* 0x000fc800000006ff */
[----:B------:R-:W1:Y:S02]  /*26f0*/  SYNCS.PHASECHK.TRANS64.TRYWAIT P0, [UR4], R3 ;  /* 0x00000003ff0075a7 */ /* 0x000e640008001104 */
[----:B-1----:R-:W-:Y:S05]  /*2700*/  @!P0 BRA `(.L_x_44) ;  /* 0x0000007400508947 */ /* 0x002fea0003800000 */
.L_x_151:
[----:B------:R-:W-:-:S04]  /*2710*/  UIADD3 UR5, UPT, UPT, UR5, 0x1, URZ ;  /* 0x0000000105057890 */ /* 0x000fc8000fffe0ff */
[----:B------:R-:W-:-:S04]  /*2720*/  UISETP.NE.AND UP0, UPT, UR5, 0x5, UPT ;  /* 0x000000050500788c */ /* 0x000fc8000bf05270 */
[----:B------:R-:W-:Y:S02]  /*2730*/  USEL UR7, URZ, 0x1, UP0 ;  /* 0x00000001ff077887 */ /* 0x000fe40008000000 */
[----:B------:R-:W-:-:S04]  /*2740*/  USEL UR5, UR5, URZ, UP0 ;  /* 0x000000ff05057287 */ /* 0x000fc80008000000 */
[----:B------:R-:W-:Y:S01]  /*2750*/  ULEA UR4, UR5, UR6, 0x3 ;  /* 0x0000000605047291 */ /* 0x000fe2000f8e18ff */
[----:B------:R-:W-:-:S04]  /*2760*/  LOP3.LUT R2, R2, UR7, RZ, 0x3c, !PT ;  /* 0x0000000702027c12 */ /* 0x000fc8000f8e3cff */
[----:B-1----:R-:W-:-:S04]  /*2770*/  SHF.L.U32 R3, R2, 0x1f, RZ ;  /* 0x0000001f02037819 */ /* 0x002fc800000006ff */
[----:B------:R-:W1:Y:S02]  /*2780*/  SYNCS.PHASECHK.TRANS64.TRYWAIT P0, [UR4], R3 ;  /* 0x00000003ff0075a7 */ /* 0x000e640008001104 */
[----:B-1----:R-:W-:Y:S05]  /*2790*/  @!P0 BRA `(.L_x_45) ;  /* 0x0000007400448947 */ /* 0x002fea0003800000 */
.L_x_153:
        /* <DEDUP_REMOVED lines=9> */
.L_x_155:
[----:B------:R-:W-:-:S04]  /*2830*/  UIADD3 UR5, UPT, UPT, UR5, 0x1, URZ ;  /* 0x0000000105057890 */ /* 0x000fc8000fffe0ff */
[----:B------:R-:W-:-:S04]  /*2840*/  UISETP.NE.AND UP0, UPT, UR5, 0x5, UPT ;  /* 0x000000050500788c */ /* 0x000fc8000bf05270 */
[----:B------:R-:W-:Y:S02]  /*2850*/  USEL UR4, URZ, 0x1, UP0 ;  /* 0x00000001ff047887 */ /* 0x000fe40008000000 */
[----:B------:R-:W-:-:S04]  /*2860*/  USEL UR5, UR5, URZ, UP0 ;  /* 0x000000ff05057287 */ /* 0x000fc80008000000 */
[----:B------:R-:W-:Y:S01]  /*2870*/  ULEA UR5, UR5, UR6, 0x3 ;  /* 0x0000000605057291 */ /* 0x000fe2000f8e18ff */
[----:B------:R-:W-:-:S04]  /*2880*/  LOP3.LUT R2, R2, UR4, RZ, 0x3c, !PT ;  /* 0x0000000402027c12 */ /* 0x000fc8000f8e3cff */
[----:B------:R-:W-:Y:S01]  /*2890*/  SHF.L.U32 R2, R2, 0x1f, RZ ;  /* 0x0000001f02027819 */ /* 0x000fe200000006ff */
[----:B-1-3--:R-:W-:-:S07]  /*28a0*/  IMAD.U32 R0, RZ, RZ, UR5 ;  /* 0x00000005ff007e24 */ /* 0x00afce000f8e00ff */
.L_x_47:
[----:B-1----:R1:W2:Y:S02]  /*28b0*/  SYNCS.PHASECHK.TRANS64.TRYWAIT P0, [R0+URZ], R2 ;  /* 0x00000002000075a7 */ /* 0x0022a400080011ff */
[----:B--2---:R-:W-:Y:S05]  /*28c0*/  @!P0 NANOSLEEP.SYNCS 0x989680 ;  /* 0x009896800000895d */ /* 0x004fea0003900000 */
[----:B------:R-:W2:Y:S02]  /*28d0*/  @!P0 SYNCS.PHASECHK.TRANS64 P0, [R0+URZ], R2 ;  /* 0x00000002000085a7 */ /* 0x000ea400080010ff */
[----:B--2---:R-:W-:Y:S05]  /*28e0*/  @P0 EXIT ;  /* 0x000000000000094d */ /* 0x004fea0003800000 */
[----:B------:R-:W-:Y:S05]  /*28f0*/  BRA `(.L_x_47) ;  /* 0xfffffffc00ec7947 */ /* 0x000fea000383ffff */
.L_x_22:
[----:B------:R-:W-:-:S04]  /*2900*/  UISETP.NE.AND UP1, UPT, UR37, URZ, UPT ;  /* 0x000000ff2500728c */ /* 0x000fc8000bf25270 */
[----:B------:R-:W-:-:S09]  /*2910*/  UISETP.NE.OR UP1, UPT, UR10, 0x1, UP1 ;  /* 0x000000010a00788c */ /* 0x000fd20008f25670 */
[----:B------:R-:W-:Y:S05]  /*2920*/  BRA.U UP1, `(.L_x_48) ;  /* 0x00000005014c7547 */ /* 0x000fea000b800000 */
[----:B------:R-:W-:Y:S01]  /*2930*/  HFMA2 R11, -RZ, RZ, 0, 0 ;  /* 0x00000000ff0b7431 */ /* 0x000fe200000001ff */
[----:B------:R-:W-:Y:S01]  /*2940*/  ISETP.GE.U32.AND P2, PT, R10, 0x2, PT ;  /* 0x000000020a00780c */ /* 0x000fe20003f46070 */
[----:B------:R-:W-:Y:S01]  /*2950*/  IMAD.MOV.U32 R12, RZ, RZ, 0x1 ;  /* 0x00000001ff0c7424 */ /* 0x000fe200078e00ff */
[----:B------:R-:W-:Y:S01]  /*2960*/  CS2R R8, SRZ ;  /* 0x0000000000087805 */ /* 0x000fe2000001ff00 */
[----:B------:R-:W-:Y:S01]  /*2970*/  IMAD.MOV.U32 R3, RZ, RZ, RZ ;  /* 0x000000ffff037224 */ /* 0x000fe200078e00ff */
[----:B------:R-:W-:Y:S01]  /*2980*/  UMOV UR4, 0x400 ;  /* 0x0000040000047882 */ /* 0x000fe20000000000 */
[----:B------:R-:W-:Y:S01]  /*2990*/  UMOV UR6, URZ ;  /* 0x000000ff00067c82 */ /* 0x000fe20008000000 */
[----:B------:R-:W-:-:S12]  /*29a0*/  ULEA UR37, UR37, UR4, 0x18 ;  /* 0x0000000425257291 */ /* 0x000fd8000f8ec0ff */
.L_x_52:
[----:B------:R-:W-:Y:S02]  /*29b0*/  LEA R0, R3, UR37, 0x3 ;  /* 0x0000002503007c11 */ /* 0x000fe4000f8e18ff */
[----:B------:R-:W-:-:S03]  /*29c0*/  SHF.L.U32 R4, R8, 0x1f, RZ ;  /* 0x0000001f08047819 */ /* 0x000fc600000006ff */
[----:B------:R-:W-:Y:S01]  /*29d0*/  VIADD R5, R0, 0x110 ;  /* 0x0000011000057836 */ /* 0x000fe20000000000 */
[----:B------:R-:W1:Y:S02]  /*29e0*/  SYNCS.PHASECHK.TRANS64.TRYWAIT P0, [R0+URZ+0x100], R4 ;  /* 0x00010004000075a7 */ /* 0x000e6400080011ff */
[----:B-1----:R-:W-:Y:S05]  /*29f0*/  @!P0 BRA `(.L_x_49) ;  /* 0x0000007000dc8947 */ /* 0x002fea0003800000 */
.L_x_156:
[----:B------:R-:W-:Y:S01]  /*2a00*/  ULEA UR5, UR6, UR37, 0x3 ;  /* 0x0000002506057291 */ /* 0x000fe2000f8e18ff */
[----:B-1----:R-:W-:Y:S01]  /*2a10*/  PRMT R0, RZ, 0x654, R5 ;  /* 0x00000654ff007816 */ /* 0x002fe20000000005 */
[----:B------:R-:W-:Y:S01]  /*2a20*/  @!P2 IMAD.MOV.U32 R4, RZ, RZ, 0x10 ;  /* 0x00000010ff04a424 */ /* 0x000fe200078e00ff */
[----:B------:R-:W-:Y:S01]  /*2a30*/  SHF.L.U32 R5, R12, 0x1f, RZ ;  /* 0x0000001f0c057819 */ /* 0x000fe200000006ff */
[----:B------:R-:W-:Y:S01]  /*2a40*/  UIADD3 UR4, UPT, UPT, UR5, 0xa0, URZ ;  /* 0x000000a005047890 */ /* 0x000fe2000fffe0ff */
[----:B------:R1:W-:Y:S05]  /*2a50*/  SYNCS.ARRIVE.TRANS64.RED.A1T0 RZ, [R0+URZ], RZ ;  /* 0x000000ff00ff79a7 */ /* 0x0003ea00081004ff */
[----:B------:R-:W-:Y:S01]  /*2a60*/  IMAD.U32 R6, RZ, RZ, UR4 ;  /* 0x00000004ff067e24 */ /* 0x000fe2000f8e00ff */
[----:B------:R-:W2:Y:S04]  /*2a70*/  SYNCS.PHASECHK.TRANS64.TRYWAIT P0, [UR5+0xb0], R5 ;  /* 0x0000b005ff0075a7 */ /* 0x000ea80008001105 */
[----:B------:R-:W-:Y:S01]  /*2a80*/  PRMT R6, R10, 0x654, R6 ;  /* 0x000006540a067816 */ /* 0x000fe20000000006 */
[----:B-12---:R-:W-:Y:S06]  /*2a90*/  @!P0 BRA `(.L_x_50) ;  /* 0x0000007000c88947 */ /* 0x006fec0003800000 */
.L_x_158:
[----:B------:R-:W-:Y:S01]  /*2aa0*/  ULEA UR4, UR6, UR37, 0x4 ;  /* 0x0000002506047291 */ /* 0x000fe2000f8e20ff */
[----:B------:R-:W-:Y:S01]  /*2ab0*/  SEL R2, R6, R2, !P2 ;  /* 0x0000000206027207 */ /* 0x000fe20005000000 */
[----:B------:R-:W-:Y:S01]  /*2ac0*/  UIADD3 UR5, UPT, UPT, UR5, 0xa0, URZ ;  /* 0x000000a005057890 */ /* 0x000fe2000fffe0ff */
[----:B-1----:R-:W-:Y:S01]  /*2ad0*/  LEA R0, R11, UR37, 0x3 ;  /* 0x000000250b007c11 */ /* 0x002fe2000f8e18ff */
[----:B------:R-:W-:Y:S01]  /*2ae0*/  UIADD3 UR4, UPT, UPT, UR4, 0x130, URZ ;  /* 0x0000013004047890 */ /* 0x000fe2000fffe0ff */
[----:B------:R1:W-:Y:S01]  /*2af0*/  @!P2 SYNCS.ARRIVE.TRANS64.RED RZ, [R2+URZ], R4 ;  /* 0x0000000402ffa9a7 */ /* 0x0003e200080004ff */
[----:B------:R-:W-:Y:S01]  /*2b00*/  UIADD3 UR6, UPT, UPT, UR6, 0x1, URZ ;  /* 0x0000000106067890 */ /* 0x000fe2000fffe0ff */
[----:B------:R-:W-:-:S03]  /*2b10*/  VIADD R3, R3, 0x1 ;  /* 0x0000000103037836 */ /* 0x000fc60000000000 */
[----:B------:R-:W-:Y:S02]  /*2b20*/  UISETP.NE.AND UP0, UPT, UR6, 0x2, UPT ;  /* 0x000000020600788c */ /* 0x000fe4000bf05270 */
[----:B------:R-:W-:Y:S01]  /*2b30*/  ISETP.NE.AND P0, PT, R3, 0x2, PT ;  /* 0x000000020300780c */ /* 0x000fe20003f05270 */
[----:B------:R-:W-:Y:S06]  /*2b40*/  UGETNEXTWORKID.BROADCAST [UR4], [UR5] ;  /* 0x00000000040073ca */ /* 0x000fec0008000100 */
[----:B------:R-:W-:Y:S02]  /*2b50*/  USEL UR4, URZ, 0x1, UP0 ;  /* 0x00000001ff047887 */ /* 0x000fe40008000000 */
[----:B------:R-:W-:-:S04]  /*2b60*/  USEL UR6, UR6, URZ, UP0 ;  /* 0x000000ff06067287 */ /* 0x000fc80008000000 */
[----:B------:R-:W-:Y:S02]  /*2b70*/  LOP3.LUT R12, R12, UR4, RZ, 0x3c, !PT ;  /* 0x000000040c0c7c12 */ /* 0x000fe4000f8e3cff */
[----:B-1----:R-:W-:-:S04]  /*2b80*/  SHF.L.U32 R4, R9, 0x1f, RZ ;  /* 0x0000001f09047819 */ /* 0x002fc800000006ff */
[----:B------:R-:W1:Y:S02]  /*2b90*/  SYNCS.PHASECHK.TRANS64.TRYWAIT P1, [R0+URZ+0xa0], R4 ;  /* 0x0000a004000075a7 */ /* 0x000e6400080211ff */
[----:B-1----:R-:W-:Y:S05]  /*2ba0*/  @!P1 BRA `(.L_x_51) ;  /* 0x00000070009c9947 */ /* 0x002fea0003800000 */
.L_x_159:
[----:B-1----:R-:W-:Y:S01]  /*2bb0*/  LEA R4, R11, UR37, 0x4 ;  /* 0x000000250b047c11 */ /* 0x002fe2000f8e20ff */
[----:B------:R-:W-:Y:S01]  /*2bc0*/  VIADD R0, R0, 0xb0 ;  /* 0x000000b000007836 */ /* 0x000fe20000000000 */
[----:B------:R-:W-:Y:S01]  /*2bd0*/  SEL R3, R3, RZ, P0 ;  /* 0x000000ff03037207 */ /* 0x000fe20000000000 */
[----:B------:R-:W-:-:S03]  /*2be0*/  VIADD R11, R11, 0x1 ;  /* 0x000000010b0b7836 */ /* 0x000fc60000000000 */
[----:B------:R-:W1:Y:S01]  /*2bf0*/  LDS.128 R4, [R4+0x130] ;  /* 0x0001300004047984 */ /* 0x000e620000000c00 */
[----:B------:R-:W-:Y:S02]  /*2c00*/  PRMT R0, RZ, 0x654, R0 ;  /* 0x00000654ff007816 */ /* 0x000fe40000000000 */
[C---:B------:R-:W-:Y:S01]  /*2c10*/  ISETP.NE.AND P1, PT, R11.reuse, 0x2, PT ;  /* 0x000000020b00780c */ /* 0x040fe20003f25270 */
[----:B------:R-:W-:Y:S01]  /*2c20*/  @!PT LDS RZ, [RZ] ;  /* 0x00000000fffff984 */ /* 0x000fe20000000800 */
[----:B------:R-:W-:Y:S01]  /*2c30*/  @!PT LDS RZ, [RZ] ;  /* 0x00000000fffff984 */ /* 0x000fe20000000800 */
[----:B------:R-:W-:Y:S01]  /*2c40*/  @!PT LDS RZ, [RZ] ;  /* 0x00000000fffff984 */ /* 0x000fe20000000800 */
[----:B------:R-:W-:Y:S01]  /*2c50*/  @!PT LDS RZ, [RZ] ;  /* 0x00000000fffff984 */ /* 0x000fe20000000800 */
[----:B------:R2:W-:Y:S06]  /*2c60*/  MEMBAR.ALL.CTA ;  /* 0x0000000000007992 */ /* 0x0005ec0000008000 */
[----:B--2---:R-:W2:Y:S01]  /*2c70*/  FENCE.VIEW.ASYNC.S ;  /* 0x00000000000073c6 */ /* 0x004ea20000000000 */
[----:B------:R-:W-:Y:S01]  /*2c80*/  SEL R11, R11, RZ, P1 ;  /* 0x000000ff0b0b7207 */ /* 0x000fe20000800000 */
[----:B--2---:R2:W-:Y:S01]  /*2c90*/  SYNCS.ARRIVE.TRANS64.RED.A1T0 RZ, [R0+URZ], RZ ;  /* 0x000000ff00ff79a7 */ /* 0x0045e200081004ff */
[----:B-1----:R-:W-:-:S02]  /*2ca0*/  LOP3.LUT P3, RZ, R6, 0x1, RZ, 0xc0, !PT ;  /* 0x0000000106ff7812 */ /* 0x002fc4000786c0ff */
[----:B------:R-:W-:-:S04]  /*2cb0*/  SEL R4, RZ, 0x1, P1 ;  /* 0x00000001ff047807 */ /* 0x000fc80000800000 */
[----:B------:R-:W-:Y:S02]  /*2cc0*/  LOP3.LUT R9, R9, R4, RZ, 0x3c, !PT ;  /* 0x0000000409097212 */ /* 0x000fe400078e3cff */
[----:B--2---:R-:W-:-:S04]  /*2cd0*/  SEL R0, RZ, 0x1, P0 ;  /* 0x00000001ff007807 */ /* 0x004fc80000000000 */
[----:B------:R-:W-:Y:S01]  /*2ce0*/  LOP3.LUT R8, R8, R0, RZ, 0x3c, !PT ;  /* 0x0000000008087212 */ /* 0x000fe200078e3cff */
[----:B------:R-:W-:Y:S06]  /*2cf0*/  @P3 BRA `(.L_x_52) ;  /* 0xfffffffc002c3947 */ /* 0x000fec000383ffff */
[----:B------:R-:W-:Y:S01]  /*2d00*/  ULEA UR5, UR6, UR37, 0x3 ;  /* 0x0000002506057291 */ /* 0x000fe2000f8e18ff */
[----:B------:R-:W-:-:S08]  /*2d10*/  SHF.L.U32 R2, R12, 0x1f, RZ ;  /* 0x0000001f0c027819 */ /* 0x000fd000000006ff */
[----:B------:R-:W1:Y:S02]  /*2d20*/  SYNCS.PHASECHK.TRANS64 P0, [UR5+0xb0], R2 ;  /* 0x0000b002ff0075a7 */ /* 0x000e640008001005 */
[----:B-1----:R-:W-:Y:S05]  /*2d30*/  @P0 BRA `(.L_x_53) ;  /* 0x0000000000080947 */ /* 0x002fea0003800000 */
[----:B------:R-:W1:Y:S02]  /*2d40*/  SYNCS.PHASECHK.TRANS64.TRYWAIT P0, [UR5+0xb0], R2 ;  /* 0x0000b002ff0075a7 */ /* 0x000e640008001105 */
[----:B-1----:R-:W-:Y:S05]  /*2d50*/  @!P0 BRA `(.L_x_54) ;  /* 0x0000007000448947 */ /* 0x002fea0003800000 */
.L_x_53:
[----:B------:R-:W-:-:S04]  /*2d60*/  UIADD3 UR4, UPT, UPT, UR6, 0x1, URZ ;  /* 0x0000000106047890 */ /* 0x000fc8000fffe0ff */
[----:B------:R-:W-:-:S04]  /*2d70*/  UISETP.NE.AND UP0, UPT, UR4, 0x2, UPT ;  /* 0x000000020400788c */ /* 0x000fc8000bf05270 */
[----:B------:R-:W-:Y:S02]  /*2d80*/  USEL UR7, URZ, 0x1, UP0 ;  /* 0x00000001ff077887 */ /* 0x000fe40008000000 */
[----:B------:R-:W-:-:S04]  /*2d90*/  USEL UR4, UR4, URZ, UP0 ;  /* 0x000000ff04047287 */ /* 0x000fc80008000000 */
[----:B------:R-:W-:Y:S01]  /*2da0*/  ULEA UR4, UR4, UR37, 0x3 ;  /* 0x0000002504047291 */ /* 0x000fe2000f8e18ff */
[----:B-1----:R-:W-:-:S04]  /*2db0*/  LOP3.LUT R2, R12, UR7, RZ, 0x3c, !PT ;  /* 0x000000070c027c12 */ /* 0x002fc8000f8e3cff */
[----:B------:R-:W-:-:S04]  /*2dc0*/  SHF.L.U32 R0, R2, 0x1f, RZ ;  /* 0x0000001f02007819 */ /* 0x000fc800000006ff */
[----:B------:R-:W1:Y:S02]  /*2dd0*/  SYNCS.PHASECHK.TRANS64 P0, [UR4+0xb0], R0 ;  /* 0x0000b000ff0075a7 */ /* 0x000e640008001004 */
[----:B-1----:R-:W-:Y:S05]  /*2de0*/  @P0 EXIT ;  /* 0x000000000000094d */ /* 0x002fea0003800000 */
[----:B------:R-:W-:Y:S02]  /*2df0*/  SHF.L.U32 R2, R2, 0x1f, RZ ;  /* 0x0000001f02027819 */ /* 0x000fe400000006ff */
[----:B------:R-:W-:-:S07]  /*2e00*/  MOV R0, UR4 ;  /* 0x0000000400007c02 */ /* 0x000fce0008000f00 */
.L_x_55:
[----:B-1----:R1:W2:Y:S02]  /*2e10*/  SYNCS.PHASECHK.TRANS64.TRYWAIT P0, [R0+URZ+0xb0], R2 ;  /* 0x0000b002000075a7 */ /* 0x0022a400080011ff */
[----:B--2---:R-:W-:Y:S05]  /*2e20*/  @!P0 NANOSLEEP.SYNCS 0x989680 ;  /* 0x009896800000895d */ /* 0x004fea0003900000 */
[----:B------:R-:W2:Y:S02]  /*2e30*/  @!P0 SYNCS.PHASECHK.TRANS64 P0, [R0+URZ+0xb0], R2 ;  /* 0x0000b002000085a7 */ /* 0x000ea400080010ff */
[----:B--2---:R-:W-:Y:S05]  /*2e40*/  @P0 EXIT ;  /* 0x000000000000094d */ /* 0x004fea0003800000 */
[----:B------:R-:W-:Y:S05]  /*2e50*/  BRA `(.L_x_55) ;  /* 0xfffffffc00ec7947 */ /* 0x000fea000383ffff */
.L_x_48:
[----:B------:R-:W-:Y:S05]  /*2e60*/  BRA.U UP4, `(.L_x_56) ;  /* 0x0000001104d87547 */ /* 0x000fea000b800000 */
[----:B------:R-:W-:Y:S01]  /*2e70*/  UMOV UR6, 0x40 ;  /* 0x0000004000067882 */ /* 0x000fe20000000000 */
[----:B------:R-:W-:Y:S01]  /*2e80*/  NOP ;  /* 0x0000000000007918 */ /* 0x000fe20000000000 */
[----:B------:R-:W-:Y:S01]  /*2e90*/  ULEA UR6, UR37, UR6, 0x18 ;  /* 0x0000000625067291 */ /* 0x000fe2000f8ec0ff */
[----:B------:R-:W-:Y:S02]  /*2ea0*/  UMOV UR7, 0x400 ;  /* 0x0000040000077882 */ /* 0x000fe40000000000 */
[----:B------:R-:W-:-:S06]  /*2eb0*/  ULEA UR37, UR37, UR7, 0x18 ;  /* 0x0000000725257291 */ /* 0x000fcc000f8ec0ff */
[----:B------:R-:W1:Y:S02]  /*2ec0*/  LDS.U8 R2, [UR6+0x1c] ;  /* 0x00001c06ff027984 */ /* 0x000e640008000000 */
[----:B-1----:R-:W-:-:S13]  /*2ed0*/  ISETP.NE.AND P0, PT, R2, RZ, PT ;  /* 0x000000ff0200720c */ /* 0x002fda0003f05270 */
[----:B------:R-:W-:Y:S05]  /*2ee0*/  @P0 BRA `(.L_x_57) ;  /* 0x0000000400080947 */ /* 0x000fea0003800000 */
[----:B------:R-:W-:Y:S02]  /*2ef0*/  UISETP.NE.U32.AND UP0, UPT, UR5, 0x1, UPT ;  /* 0x000000010500788c */ /* 0x000fe4000bf05070 */
[----:B------:R-:W-:-:S07]  /*2f00*/  UIADD3 UR8, UPT, UPT, UR6, 0x8, URZ ;  /* 0x0000000806087890 */ /* 0x000fce000fffe0ff */
[----:B------:R-:W-:Y:S05]  /*2f10*/  BRA.U !UP0, `(.L_x_58) ;  /* 0x00000001089c7547 */ /* 0x000fea000b800000 */
[----:B------:R-:W-:Y:S01]  /*2f20*/  ELECT P0, URZ, PT ;  /* 0x0000000000ff782f */ /* 0x000fe20003800000 */
[----:B------:R-:W-:-:S12]  /*2f30*/  BSSY B0, `(.L_x_58) ;  /* 0x0000025000007945 */ /* 0x000fd80003800000 */
[----:B------:R-:W-:Y:S05]  /*2f40*/  @!P0 BRA `(.L_x_59) ;  /* 0x00000000008c8947 */ /* 0x000fea0003800000 */
[----:B------:R-:W-:-:S05]  /*2f50*/  UMOV UR7, 0x10 ;  /* 0x0000001000077882 */ /* 0x000fca0000000000 */
[----:B------:R-:W-:Y:S04]  /*2f60*/  DEPBAR.LE SB1, 0x36 ;  /* 0x00009d800000791a */ /* 0x000fe80000000000 */
[----:B------:R-:W1:Y:S02]  /*2f70*/  UTCATOMSWS.2CTA.FIND_AND_SET.ALIGN UP1, UR7, UR7 ;  /* 0x00000007000775e3 */ /* 0x000e640008220800 */
[----:B-1----:R-:W-:Y:S01]  /*2f80*/  MOV R10, UR7 ;  /* 0x00000007000a7c02 */ /* 0x002fe20008000f00 */
[----:B------:R-:W-:Y:S06]  /*2f90*/  BRA.U UP1, `(.L_x_60) ;  /* 0x0000000101187547 */ /* 0x000fec000b800000 */
.L_x_61:
[----:B------:R-:W-:Y:S05]  /*2fa0*/  NANOSLEEP 0x64 ;  /* 0x000000640000795d */ /* 0x000fea0003800000 */
[----:B------:R-:W-:-:S05]  /*2fb0*/  UMOV UR7, 0x10 ;  /* 0x0000001000077882 */ /* 0x000fca0000000000 */
[----:B------:R-:W-:Y:S04]  /*2fc0*/  DEPBAR.LE SB1, 0x36 ;  /* 0x00009d800000791a */ /* 0x000fe80000000000 */
[----:B------:R-:W1:Y:S02]  /*2fd0*/  UTCATOMSWS.2CTA.FIND_AND_SET.ALIGN UP1, UR7, UR7 ;  /* 0x00000007000775e3 */ /* 0x000e640008220800 */
[----:B-1----:R-:W-:Y:S01]  /*2fe0*/  MOV R10, UR7 ;  /* 0x00000007000a7c02 */ /* 0x002fe20008000f00 */
[----:B------:R-:W-:Y:S05]  /*2ff0*/  BRA.U !UP1, `(.L_x_61) ;  /* 0xfffffffd09e87547 */ /* 0x000fea000b83ffff */
.L_x_60:
[----:B------:R-:W1:Y:S01]  /*3000*/  LDS R5, [UR6+0x10] ;  /* 0x00001006ff057984 */ /* 0x000e620008000800 */
[----:B------:R-:W-:Y:S01]  /*3010*/  IMAD.U32 R3, RZ, RZ, UR37 ;  /* 0x00000025ff037e24 */ /* 0x000fe2000f8e00ff */
[----:B------:R-:W-:-:S03]  /*3020*/  MOV R2, UR4 ;  /* 0x0000000400027c02 */ /* 0x000fc60008000f00 */
[----:B------:R-:W-:Y:S01]  /*3030*/  VIADD R3, R3, 0x150 ;  /* 0x0000015003037836 */ /* 0x000fe20000000000 */
[----:B-1----:R-:W-:-:S04]  /*3040*/  SHF.L.U32 R5, R5, 0x1f, RZ ;  /* 0x0000001f05057819 */ /* 0x002fc800000006ff */
[----:B------:R-:W1:Y:S02]  /*3050*/  SYNCS.PHASECHK.TRANS64.TRYWAIT P0, [UR6+0x8], R5 ;  /* 0x00000805ff0075a7 */ /* 0x000e640008001106 */
[----:B-1----:R-:W-:Y:S05]  /*3060*/  @P0 BRA `(.L_x_62) ;  /* 0x0000000000080947 */ /* 0x002fea0003800000 */
[----:B------:R-:W1:Y:S02]  /*3070*/  SYNCS.PHASECHK.TRANS64.TRYWAIT P0, [UR6+0x8], R5 ;  /* 0x00000805ff0075a7 */ /* 0x000e640008001106 */
[----:B-1----:R-:W-:Y:S05]  /*3080*/  @!P0 BRA `(.L_x_63) ;  /* 0x0000006c00908947 */ /* 0x002fea0003800000 */
.L_x_62:
[----:B-1----:R-:W-:Y:S01]  /*3090*/  HFMA2 R4, -RZ, RZ, 0, 5.9604644775390625e-08 ;  /* 0x00000001ff047431 */ /* 0x002fe200000001ff */
[----:B------:R-:W-:Y:S01]  /*30a0*/  UPRMT UR7, UR4, 0x654, UR8 ;  /* 0x0000065404077896 */ /* 0x000fe20008000008 */
[----:B------:R-:W-:Y:S01]  /*30b0*/  IMAD.MOV.U32 R7, RZ, RZ, 0xffff ;  /* 0x0000ffffff077424 */ /* 0x000fe200078e00ff */
[----:B------:R-:W-:Y:S01]  /*30c0*/  PRMT R2, R2, 0x654, R3 ;  /* 0x0000065402027816 */ /* 0x000fe20000000003 */
[----:B------:R-:W-:Y:S02]  /*30d0*/  IMAD.MOV.U32 R5, RZ, RZ, 0x4 ;  /* 0x00000004ff057424 */ /* 0x000fe400078e00ff */
[----:B------:R-:W-:Y:S01]  /*30e0*/  IMAD.SHL.U32 R9, R10, 0x20, RZ ;  /* 0x000000200a097824 */ /* 0x000fe200078e00ff */
[----:B------:R-:W-:Y:S02]  /*30f0*/  MOV R3, UR7 ;  /* 0x0000000700037c02 */ /* 0x000fe40008000f00 */
[-C--:B------:R-:W-:Y:S01]  /*3100*/  SHF.L.U32 R7, R7, R10.reuse, RZ ;  /* 0x0000000a07077219 */ /* 0x080fe200000006ff */
[----:B------:R1:W-:Y:S01]  /*3110*/  SYNCS.ARRIVE.TRANS64.RED RZ, [UR7], R5 ;  /* 0x00000005ffff79a7 */ /* 0x0003e20008000407 */
[----:B------:R-:W-:Y:S01]  /*3120*/  SHF.L.U32 R6, R4, R10, RZ ;  /* 0x0000000a04067219 */ /* 0x000fe200000006ff */
[----:B------:R1:W-:Y:S04]  /*3130*/  STS [UR37+0x150], R9 ;  /* 0x00015009ff007988 */ /* 0x0003e80008000825 */
[----:B------:R1:W-:Y:S04]  /*3140*/  STAS [R2.64], R10 ;  /* 0x0000000a02007dbd */ /* 0x0003e8000c0008ff */
[----:B------:R1:W-:Y:S04]  /*3150*/  ATOMS.OR RZ, [UR6+0x14], R7 ;  /* 0x00001407ffff798c */ /* 0x0003e8000b000006 */
[----:B------:R1:W-:Y:S04]  /*3160*/  ATOMS.OR RZ, [UR6+0x18], R6 ;  /* 0x00001806ffff798c */ /* 0x0003e8000b000006 */
[----:B------:R1:W-:Y:S02]  /*3170*/  ATOMS.XOR RZ, [UR6+0x10], R4 ;  /* 0x00001004ffff798c */ /* 0x0003e4000b800006 */
.L_x_59:
[----:B------:R-:W-:Y:S05]  /*3180*/  BSYNC B0 ;  /* 0x0000000000007941 */ /* 0x000fea0003800000 */
.L_x_58:
[----:B------:R-:W-:Y:S05]  /*3190*/  BRA.U UP0, `(.L_x_64) ;  /* 0x00000001006c7547 */ /* 0x000fea000b800000 */
[----:B------:R-:W-:-:S03]  /*31a0*/  UMOV UR7, 0xffffffff ;  /* 0xffffffff00077882 */ /* 0x000fc60000000000 */
[----:B------:R-:W-:Y:S05]  /*31b0*/  BRA.DIV UR7, `(.L_x_65) ;  /* 0x0000006e075c7947 */ /* 0x000fea000b800000 */
[----:B------:R-:W-:-:S13]  /*31c0*/  ELECT P6, URZ, PT ;  /* 0x0000000000ff782f */ /* 0x000fda00038c0000 */
.L_x_163:
[----:B------:R-:W-:Y:S05]  /*31d0*/  @!P6 BRA `(.L_x_64) ;  /* 0x00000000005ce947 */ /* 0x000fea0003800000 */
[----:B-1----:R-:W1:Y:S02]  /*31e0*/  LDS R3, [UR6+0x10] ;  /* 0x00001006ff037984 */ /* 0x002e640008000800 */
[----:B-1----:R-:W-:-:S04]  /*31f0*/  SHF.L.U32 R3, R3, 0x1f, RZ ;  /* 0x0000001f03037819 */ /* 0x002fc800000006ff */
[----:B------:R-:W1:Y:S02]  /*3200*/  SYNCS.PHASECHK.TRANS64.TRYWAIT P0, [UR6+0x8], R3 ;  /* 0x00000803ff0075a7 */ /* 0x000e640008001106 */
[----:B-1----:R-:W-:Y:S05]  /*3210*/  @P0 BRA `(.L_x_66) ;  /* 0x0000000000080947 */ /* 0x002fea0003800000 */
[----:B------:R-:W1:Y:S02]  /*3220*/  SYNCS.PHASECHK.TRANS64.TRYWAIT P0, [UR6+0x8], R3 ;  /* 0x00000803ff0075a7 */ /* 0x000e640008001106 */
[----:B-1----:R-:W-:Y:S05]  /*3230*/  @!P0 BRA `(.L_x_67) ;  /* 0x0000006c005c8947 */ /* 0x002fea0003800000 */
.L_x_66:
[----:B------:R-:W2:Y:S01]  /*3240*/  LDS R5, [UR37+0x150] ;  /* 0x00015025ff057984 */ /* 0x000ea20008000800 */
[----:B-1----:R-:W-:Y:S02]  /*3250*/  HFMA2 R2, -RZ, RZ, 0, 5.9604644775390625e-08 ;  /* 0x00000001ff027431 */ /* 0x002fe400000001ff */
[----:B------:R-:W-:Y:S01]  /*3260*/  IMAD.MOV.U32 R3, RZ, RZ, 0xffff ;  /* 0x0000ffffff037424 */ /* 0x000fe200078e00ff */
[----:B------:R-:W-:Y:S01]  /*3270*/  UPRMT UR7, UR4, 0x654, UR8 ;  /* 0x0000065404077896 */ /* 0x000fe20008000008 */
[----:B--2---:R-:W-:-:S03]  /*3280*/  IMAD.SHL.U32 R4, R5, 0x20, RZ ;  /* 0x0000002005047824 */ /* 0x004fc600078e00ff */
[-C--:B------:R-:W-:Y:S02]  /*3290*/  SHF.L.U32 R3, R3, R5.reuse, RZ ;  /* 0x0000000503037219 */ /* 0x080fe400000006ff */
[----:B------:R-:W-:Y:S01]  /*32a0*/  SHF.L.U32 R5, R2, R5, RZ ;  /* 0x0000000502057219 */ /* 0x000fe200000006ff */
[----:B------:R2:W-:Y:S04]  /*32b0*/  STS [UR37+0x150], R4 ;  /* 0x00015004ff007988 */ /* 0x0005e80008000825 */
[----:B------:R2:W-:Y:S04]  /*32c0*/  ATOMS.OR RZ, [UR6+0x14], R3 ;  /* 0x00001403ffff798c */ /* 0x0005e8000b000006 */
[----:B------:R2:W-:Y:S01]  /*32d0*/  ATOMS.OR RZ, [UR6+0x18], R5 ;  /* 0x00001805ffff798c */ /* 0x0005e2000b000006 */
[----:B------:R-:W-:Y:S03]  /*32e0*/  SYNCS.ARRIVE.TRANS64.RED.A1T0 RZ, [UR7], RZ ;  /* 0x000000ffffff79a7 */ /* 0x000fe60008100407 */
[----:B------:R2:W-:Y:S01]  /*32f0*/  ATOMS.XOR RZ, [UR6+0x10], R2 ;  /* 0x00001002ffff798c */ /* 0x0005e2000b800006 */
[----:B------:R-:W-:Y:S05]  /*3300*/  BRA `(.L_x_64) ;  /* 0x0000000000107947 */ /* 0x000fea0003800000 */
.L_x_57:
[----:B------:R-:W-:-:S05]  /*3310*/  MOV R2, 0xffffffff ;  /* 0xffffffff00027802 */ /* 0x000fca0000000f00 */
[----:B------:R1:W-:Y:S02]  /*3320*/  STS [UR37+0x150], R2 ;  /* 0x00015002ff007988 */ /* 0x0003e40008000825 */
[----:B-1----:R-:W-:Y:S02]  /*3330*/  MOV R2, 0x3350 ;  /* 0x0000335000027802 */ /* 0x002fe40000000f00 */
[----:B-----5:R-:W-:Y:S05]  /*3340*/  CALL.REL.NOINC `($__internal_1_$__cuda_sm10x_tcgen05_guardrail_trap_phase_invalid_during_alloc) ;  /* 0x00000074002c7944 */ /* 0x020fea0003c00000 */
.L_x_64:
[----:B------:R-:W-:Y:S05]  /*3350*/  WARPSYNC.ALL ;  /* 0x0000000000007948 */ /* 0x000fea0003800000 */
[----:B------:R-:W3:Y:S01]  /*3360*/  S2UR UR7, SR_CgaCtaId ;  /* 0x00000000000779c3 */ /* 0x000ee20000008800 */
[----:B------:R-:W-:Y:S01]  /*3370*/  UMOV UR6, 0x400 ;  /* 0x0000040000067882 */ /* 0x000fe20000000000 */
[----:B------:R-:W-:-:S06]  /*3380*/  NOP ;  /* 0x0000000000007918 */ /* 0x000fcc0000000000 */
[----:B------:R-:W-:Y:S06]  /*3390*/  BAR.ARV 0x6, 0xa0 ;  /* 0x0182800000007b1d */ /* 0x000fec0000002000 */
[----:B------:R-:W4:Y:S01]  /*33a0*/  LDCU UR8, c[0x0][0x38c] ;  /* 0x00007180ff0877ac */ /* 0x000f220008000800 */
[----:B------:R-:W-:Y:S01]  /*33b0*/  LOP3.LUT R0, R0, 0xffff, RZ, 0xc0, !PT ;  /* 0x0000ffff00007812 */ /* 0x000fe200078ec0ff */
[----:B-1----:R-:W-:Y:S01]  /*33c0*/  IMAD.MOV.U32 R9, RZ, RZ, 0x1 ;  /* 0x00000001ff097424 */ /* 0x002fe200078e00ff */
[----:B------:R-:W-:Y:S01]  /*33d0*/  LOP3.LUT R8, R8, 0xffff, RZ, 0xc0, !PT ;  /* 0x0000ffff08087812 */ /* 0x000fe200078ec0ff */
[----:B------:R-:W-:Y:S01]  /*33e0*/  UMOV UR19, URZ ;  /* 0x000000ff00137c82 */ /* 0x000fe20008000000 */
[----:B------:R-:W-:Y:S01]  /*33f0*/  R2UR UR11, R0 ;  /* 0x00000000000b72ca */ /* 0x000fe200000e0000 */
[----:B------:R-:W-:Y:S01]  /*3400*/  UMOV UR18, URZ ;  /* 0x000000ff00127c82 */ /* 0x000fe20008000000 */
[----:B------:R-:W-:Y:S01]  /*3410*/  R2UR UR12, R8 ;  /* 0x00000000080c72ca */ /* 0x000fe200000e0000 */
[----:B------:R-:W-:Y:S01]  /*3420*/  IMAD.MOV.U32 R8, RZ, RZ, RZ ;  /* 0x000000ffff087224 */ /* 0x000fe200078e00ff */
[----:B------:R-:W-:Y:S01]  /*3430*/  UMOV UR17, URZ ;  /* 0x000000ff00117c82 */ /* 0x000fe20008000000 */
[----:B---3--:R-:W-:-:S02]  /*3440*/  ULEA UR7, UR7, UR6, 0x18 ;  /* 0x0000000607077291 */ /* 0x008fc4000f8ec0ff */
[----:B------:R-:W-:Y:S02]  /*3450*/  UISETP.NE.AND UP2, UPT, UR5, URZ, UPT ;  /* 0x000000ff0500728c */ /* 0x000fe4000bf45270 */
[----:B------:R-:W-:Y:S02]  /*3460*/  UIADD3 UR13, UPT, UPT, UR7, 0x6300, URZ ;  /* 0x00006300070d7890 */ /* 0x000fe4000fffe0ff */
[----:B------:R-:W-:Y:S02]  /*3470*/  UIADD3 UR14, UPT, UPT, UR7, 0x10300, URZ ;  /* 0x00010300070e7890 */ /* 0x000fe4000fffe0ff */
[----:B----4-:R-:W-:Y:S01]  /*3480*/  UIADD3 UR8, UPT, UPT, UR8, 0x7f, URZ ;  /* 0x0000007f08087890 */ /* 0x010fe2000fffe0ff */
[----:B--2---:R-:W1:Y:S01]  /*3490*/  LDS R2, [UR7+0x150] ;  /* 0x00015007ff027984 */ /* 0x004e620008000800 */
[----:B------:R-:W-:Y:S02]  /*34a0*/  USHF.R.U32.HI UR13, URZ, 0x4, UR13 ;  /* 0x00000004ff0d7899 */ /* 0x000fe4000801160d */
[----:B------:R-:W-:-:S02]  /*34b0*/  USHF.R.S32.HI UR6, URZ, 0x1f, UR8 ;  /* 0x0000001fff067899 */ /* 0x000fc40008011408 */
[----:B------:R-:W-:Y:S02]  /*34c0*/  USHF.R.U32.HI UR14, URZ, 0x4, UR14 ;  /* 0x00000004ff0e7899 */ /* 0x000fe4000801160e */
[----:B------:R-:W-:Y:S02]  /*34d0*/  ULEA.HI UR6, UR6, UR8, URZ, 0x7 ;  /* 0x0000000806067291 */ /* 0x000fe4000f8f38ff */
[----:B------:R-:W-:Y:S02]  /*34e0*/  ULOP3.LUT UR13, UR13, 0x3fff, URZ, 0xc0, !UPT ;  /* 0x00003fff0d0d7892 */ /* 0x000fe4000f8ec0ff */
[----:B------:R-:W-:Y:S02]  /*34f0*/  USHF.R.S32.HI UR6, URZ, 0x7, UR6 ;  /* 0x00000007ff067899 */ /* 0x000fe40008011406 */
[----:B------:R-:W-:Y:S02]  /*3500*/  ULOP3.LUT UR14, UR14, 0x3fff, URZ, 0xc0, !UPT ;  /* 0x00003fff0e0e7892 */ /* 0x000fe4000f8ec0ff */
[----:B------:R-:W-:Y:S01]  /*3510*/  UISETP.LT.AND UP0, UPT, UR6, 0x1, UPT ;  /* 0x000000010600788c */ /* 0x000fe2000bf01270 */
[----:B------:R-:W-:Y:S01]  /*3520*/  UMOV UR28, 0x0 ;  /* 0x00000000001c7882 */ /* 0x000fe20000000000 */
[----:B------:R-:W-:Y:S01]  /*3530*/  UMOV UR29, 0x8400010 ;  /* 0x08400010001d7882 */ /* 0x000fe20000000000 */
[----:B------:R-:W-:-:S02]  /*3540*/  ULOP3.LUT UR13, UR13, 0x10000, URZ, 0xfc, !UPT ;  /* 0x000100000d0d7892 */ /* 0x000fc4000f8efcff */
[----:B------:R-:W-:Y:S02]  /*3550*/  ULOP3.LUT UR14, UR14, 0x10000, URZ, 0xfc, !UPT ;  /* 0x000100000e0e7892 */ /* 0x000fe4000f8efcff */
[----:B------:R-:W-:Y:S01]  /*3560*/  USEL UR20, UR6, 0x1, !UP0 ;  /* 0x0000000106147887 */ /* 0x000fe2000c000000 */
[----:B------:R-:W-:Y:S01]  /*3570*/  UMOV UR26, 0x0 ;  /* 0x00000000001a7882 */ /* 0x000fe20000000000 */
[----:B------:R-:W-:Y:S01]  /*3580*/  UMOV UR27, 0x8400010 ;  /* 0x08400010001b7882 */ /* 0x000fe20000000000 */
[----:B------:R-:W-:Y:S01]  /*3590*/  UMOV UR24, 0x0 ;  /* 0x0000000000187882 */ /* 0x000fe20000000000 */
[----:B------:R-:W-:Y:S01]  /*35a0*/  UMOV UR25, 0x8400010 ;  /* 0x0840001000197882 */ /* 0x000fe20000000000 */
[----:B------:R-:W-:Y:S01]  /*35b0*/  UMOV UR22, 0x0 ;  /* 0x0000000000167882 */ /* 0x000fe20000000000 */
[----:B------:R-:W-:Y:S01]  /*35c0*/  UMOV UR23, 0x8400010 ;  /* 0x0840001000177882 */ /* 0x000fe20000000000 */
[----:B-1----:R-:W-:Y:S02]  /*35d0*/  R2UR UR21, R2 ;  /* 0x00000000021572ca */ /* 0x002fe400000e0000 */
[----:B------:R-:W-:-:S13]  /*35e0*/  CS2R R2, SRZ ;  /* 0x0000000000027805 */ /* 0x000fda000001ff00 */
.L_x_75:
[C---:B------:R-:W-:Y:S02]  /*35f0*/  LEA R0, R8.reuse, UR7, 0x3 ;  /* 0x0000000708007c11 */ /* 0x040fe4000f8e18ff */
[----:B------:R-:W-:Y:S02]  /*3600*/  SHF.L.U32 R4, R3, 0x1f, RZ ;  /* 0x0000001f03047819 */ /* 0x000fe400000006ff */
[----:B------:R-:W-:Y:S02]  /*3610*/  LEA R5, R8, UR7, 0x4 ;  /* 0x0000000708057c11 */ /* 0x000fe4000f8e20ff */
[----:B------:R-:W1:Y:S02]  /*3620*/  SYNCS.PHASECHK.TRANS64.TRYWAIT P0, [R0+URZ+0xa0], R4 ;  /* 0x0000a004000075a7 */ /* 0x000e6400080011ff */
[----:B-1-34-:R-:W-:Y:S05]  /*3630*/  @!P0 BRA `(.L_x_68) ;  /* 0x0000006800748947 */ /* 0x01afea0003800000 */
.L_x_164:
[----:B-1----:R-:W1:Y:S01]  /*3640*/  LDS.128 R4, [R5+0x130] ;  /* 0x0001300005047984 */ /* 0x002e620000000c00 */
[----:B------:R-:W-:Y:S02]  /*3650*/  VIADD R0, R0, 0xb0 ;  /* 0x000000b000007836 */ /* 0x000fe40000000000 */
[----:B------:R-:W-:Y:S01]  /*3660*/  VIADD R8, R8, 0x1 ;  /* 0x0000000108087836 */ /* 0x000fe20000000000 */
[----:B------:R-:W-:Y:S01]  /*3670*/  @!PT LDS RZ, [RZ] ;  /* 0x00000000fffff984 */ /* 0x000fe20000000800 */
[----:B------:R-:W-:Y:S01]  /*3680*/  @!PT LDS RZ, [RZ] ;  /* 0x00000000fffff984 */ /* 0x000fe20000000800 */
[----:B------:R-:W-:Y:S01]  /*3690*/  @!PT LDS RZ, [RZ] ;  /* 0x00000000fffff984 */ /* 0x000fe20000000800 */
[----:B------:R-:W-:Y:S01]  /*36a0*/  @!PT LDS RZ, [RZ] ;  /* 0x00000000fffff984 */ /* 0x000fe20000000800 */
[----:B------:R2:W-:Y:S06]  /*36b0*/  MEMBAR.ALL.CTA ;  /* 0x0000000000007992 */ /* 0x0005ec0000008000 */
[----:B--2---:R-:W2:Y:S01]  /*36c0*/  FENCE.VIEW.ASYNC.S ;  /* 0x00000000000073c6 */ /* 0x004ea20000000000 */
[----:B------:R-:W-:-:S04]  /*36d0*/  PRMT R0, RZ, 0x654, R0 ;  /* 0x00000654ff007816 */ /* 0x000fc80000000000 */
[----:B--2---:R2:W-:Y:S01]  /*36e0*/  SYNCS.ARRIVE.TRANS64.RED.A1T0 RZ, [R0+URZ], RZ ;  /* 0x000000ff00ff79a7 */ /* 0x0045e200081004ff */
[----:B-1----:R-:W-:Y:S01]  /*36f0*/  LOP3.LUT P1, RZ, R6, 0x1, RZ, 0xc0, !PT ;  /* 0x0000000106ff7812 */ /* 0x002fe2000782c0ff */
[----:B--2---:R-:W-:-:S12]  /*3700*/  BRA.U UP2, `(.L_x_69) ;  /* 0x0000000502087547 */ /* 0x004fd8000b800000 */
[----:B------:R-:W1:Y:S01]  /*3710*/  LDCU UR8, c[0x0][0x38c] ;  /* 0x00007180ff0877ac */ /* 0x000e620008000800 */
[----:B------:R-:W-:Y:S02]  /*3720*/  PLOP3.LUT P2, PT, PT, PT, PT, 0x80, 0x8 ;  /* 0x000000000008781c */ /* 0x000fe40003f4f070 */
[----:B------:R-:W-:Y:S01]  /*3730*/  SHF.L.U32 R4, R9, 0x1f, RZ ;  /* 0x0000001f09047819 */ /* 0x000fe200000006ff */
[----:B------:R-:W-:Y:S02]  /*3740*/  ULEA UR9, UR19, UR7, 0x3 ;  /* 0x0000000713097291 */ /* 0x000fe4000f8e18ff */
[----:B------:R-:W-:Y:S02]  /*3750*/  ULEA UR10, UR19, UR21, 0x7 ;  /* 0x00000015130a7291 */ /* 0x000fe4000f8e38ff */
[----:B-1----:R-:W-:-:S06]  /*3760*/  UISETP.GE.AND UP0, UPT, UR8, 0x1, UPT ;  /* 0x000000010800788c */ /* 0x002fcc000bf06270 */
[----:B------:R-:W-:-:S05]  /*3770*/  PLOP3.LUT P0, PT, PT, PT, UP0, 0x80, 0x8 ;  /* 0x000000000008781c */ /* 0x000fca0003f0f008 */
[----:B------:R-:W-:-:S08]  /*3780*/  @UP0 ULEA UR8, UR18, UR7, 0x3 ;  /* 0x0000000712080291 */ /* 0x000fd0000f8e18ff */
[----:B------:R-:W-:-:S04]  /*3790*/  @P0 SHF.L.U32 R0, R2, 0x1f, RZ ;  /* 0x0000001f02000819 */ /* 0x000fc800000006ff */
[----:B------:R1:W2:Y:S01]  /*37a0*/  @P0 SYNCS.PHASECHK.TRANS64.TRYWAIT P2, [UR8], R0 ;  /* 0x00000000ff0005a7 */ /* 0x0002a20008041108 */
[----:B------:R-:W3:Y:S02]  /*37b0*/  SYNCS.PHASECHK.TRANS64.TRYWAIT P0, [UR9+0xe0], R4 ;  /* 0x0000e004ff0075a7 */ /* 0x000ee40008001109 */
[----:B-123--:R-:W-:Y:S05]  /*37c0*/  @!P0 BRA `(.L_x_70) ;  /* 0x0000006800248947 */ /* 0x00efea0003800000 */
.L_x_166:
[----:B------:R-:W-:Y:S01]  /*37d0*/  UMOV UR16, UR17 ;  /* 0x0000001100107c82 */ /* 0x000fe20008000000 */
[----:B------:R-:W-:Y:S05]  /*37e0*/  BRA.U !UP0, `(.L_x_71) ;  /* 0x0000000108c07547 */ /* 0x000fea000b800000 */
[----:B------:R-:W-:Y:S02]  /*37f0*/  UIADD3 UR16, UPT, UPT, UR20, UR17, URZ ;  /* 0x0000001114107290 */ /* 0x000fe4000fffe0ff */
[----:B------:R-:W-:Y:S01]  /*3800*/  UPLOP3.LUT UP3, UPT, UPT, UPT, UPT, 0x40, 0x4 ;  /* 0x000000000004789c */ /* 0x000fe20003f6e870 */
[----:B------:R-:W-:Y:S01]  /*3810*/  UMOV UR15, UR6 ;  /* 0x00000006000f7c82 */ /* 0x000fe20008000000 */
[----:B------:R-:W-:-:S09]  /*3820*/  UMOV UR46, UR18 ;  /* 0x00000012002e7c82 */ /* 0x000fd20008000000 */
.L_x_74:
[----:B--2---:R-:W-:Y:S01]  /*3830*/  ULEA UR8, UR46, UR7, 0x3 ;  /* 0x000000072e087291 */ /* 0x004fe2000f8e18ff */
[----:B---3--:R-:W-:Y:S11]  /*3840*/  @P2 BRA `(.L_x_72) ;  /* 0x00000000000c2947 */ /* 0x008ff60003800000 */
[----:B-1----:R-:W-:Y:S04]  /*3850*/  SHF.L.U32 R4, R2, 0x1f, RZ ;  /* 0x0000001f02047819 */ /* 0x002fe800000006ff */
[----:B------:R-:W1:Y:S02]  /*3860*/  SYNCS.PHASECHK.TRANS64.TRYWAIT P0, [UR8], R4 ;  /* 0x00000004ff0075a7 */ /* 0x000e640008001108 */
[----:B-1----:R-:W-:Y:S05]  /*3870*/  @!P0 BRA `(.L_x_73) ;  /* 0x0000006800108947 */ /* 0x002fea0003800000 */
.L_x_72:
[----:B------:R-:W-:Y:S01]  /*3880*/  UISETP.NE.AND UP0, UPT, UR15, 0x1, UPT ;  /* 0x000000010f00788c */ /* 0x000fe2000bf05270 */
[----:B------:R-:W-:Y:S01]  /*3890*/  PLOP3.LUT P2, PT, PT, PT, PT, 0x80, 0x8 ;  /* 0x000000000008781c */ /* 0x000fe20003f4f070 */
[----:B------:R-:W-:Y:S02]  /*38a0*/  UIADD3 UR18, UPT, UPT, UR46, 0x1, URZ ;  /* 0x000000012e127890 */ /* 0x000fe4000fffe0ff */
[----:B------:R-:W-:Y:S02]  /*38b0*/  ULEA UR32, UR46, UR14, 0xa ;  /* 0x0000000e2e207291 */ /* 0x000fe4000f8e50ff */
[----:B------:R-:W-:Y:S01]  /*38c0*/  UISETP.NE.AND UP1, UPT, UR18, 0x5, UPT ;  /* 0x000000051200788c */ /* 0x000fe2000bf25270 */
[----:B------:R-:W-:Y:S01]  /*38d0*/  PLOP3.LUT P0, PT, PT, PT, UP0, 0x80, 0x8 ;  /* 0x000000000008781c */ /* 0x000fe20003f0f008 */
[----:B------:R-:W-:Y:S02]  /*38e0*/  UIADD3 UR44, UPT, UPT, UR32, 0x2, URZ ;  /* 0x00000002202c7890 */ /* 0x000fe4000fffe0ff */
[----:B------:R-:W-:Y:S02]  /*38f0*/  USEL UR31, URZ, 0x1, UP1 ;  /* 0x00000001ff1f7887 */ /* 0x000fe40008800000 */
[----:B------:R-:W-:Y:S02]  /*3900*/  USEL UR18, UR18, URZ, UP1 ;  /* 0x000000ff12127287 */ /* 0x000fe40008800000 */
[----:B------:R-:W-:Y:S02]  /*3910*/  UIADD3 UR40, UPT, UPT, UR32, 0x4, URZ ;  /* 0x0000000420287890 */ /* 0x000fe4000fffe0ff */
[----:B------:R-:W-:Y:S01]  /*3920*/  @UP0 ULEA UR30, UR18, UR7, 0x3 ;  /* 0x00000007121e0291 */ /* 0x000fe2000f8e18ff */
[----:B------:R-:W-:Y:S01]  /*3930*/  LOP3.LUT R2, R2, UR31, RZ, 0x3c, !PT ;  /* 0x0000001f02027c12 */ /* 0x000fe2000f8e3cff */
[----:B------:R-:W-:Y:S02]  /*3940*/  UIADD3 UR36, UPT, UPT, UR32, 0x6, URZ ;  /* 0x0000000620247890 */ /* 0x000fe4000fffe0ff */
[----:B------:R-:W-:Y:S01]  /*3950*/  UIADD3 UR8, UPT, UPT, UR8, 0x28, URZ ;  /* 0x0000002808087890 */ /* 0x000fe2000fffe0ff */
[----:B-1----:R-:W-:Y:S01]  /*3960*/  @P0 SHF.L.U32 R0, R2, 0x1f, RZ ;  /* 0x0000001f02000819 */ /* 0x002fe200000006ff */
[----:B------:R-:W-:Y:S02]  /*3970*/  UIADD3 UR17, UPT, UPT, UR17, 0x1, URZ ;  /* 0x0000000111117890 */ /* 0x000fe4000fffe0ff */
[----:B------:R-:W-:Y:S01]  /*3980*/  UIADD3 UR15, UPT, UPT, UR15, -0x1, URZ ;  /* 0xffffffff0f0f7890 */ /* 0x000fe2000fffe0ff */
[----:B------:R2:W3:Y:S01]  /*3990*/  @P0 SYNCS.PHASECHK.TRANS64.TRYWAIT P2, [UR30], R0 ;  /* 0x00000000ff0005a7 */ /* 0x0004e2000804111e */
[----:B------:R-:W-:Y:S02]  /*39a0*/  ULEA UR30, UR46, UR13, 0x9 ;  /* 0x0000000d2e1e7291 */ /* 0x000fe4000f8e48ff */
[----:B------:R-:W-:Y:S02]  /*39b0*/  UISETP.NE.AND UP0, UPT, UR17, UR16, UPT ;  /* 0x000000101100728c */ /* 0x000fe4000bf05270 */
[----:B------:R-:W-:Y:S02]  /*39c0*/  UIADD3 UR42, UPT, UPT, UR30, 0x2, URZ ;  /* 0x000000021e2a7890 */ /* 0x000fe4000fffe0ff */
[----:B------:R-:W-:Y:S02]  /*39d0*/  UIADD3 UR38, UPT, UPT, UR30, 0x4, URZ ;  /* 0x000000041e267890 */ /* 0x000fe4000fffe0ff */
[----:B------:R-:W-:Y:S01]  /*39e0*/  UIADD3 UR34, UPT, UPT, UR30, 0x6, URZ ;  /* 0x000000061e227890 */ /* 0x000fe2000fffe0ff */
[----:B------:R-:W-:Y:S01]  /*39f0*/  UMOV UR33, 0x40004040 ;  /* 0x4000404000217882 */ /* 0x000fe20000000000 */
[----:B------:R-:W-:Y:S01]  /*3a00*/  UMOV UR31, 0x40004040 ;  /* 0x40004040001f7882 */ /* 0x000fe20000000000 */
[----:B------:R-:W-:Y:S01]  /*3a10*/  UMOV UR45, 0x40004040 ;  /* 0x40004040002d7882 */ /* 0x000fe20000000000 */
[----:B------:R2:W-:Y:S01]  /*3a20*/  UTCQMMA.2CTA gdesc[UR30], gdesc[UR32], tmem[UR10], tmem[UR28], idesc[UR29], UP3 ;  /* 0x00ff1c201e0075ea */ /* 0x0005e20009a0030a */
[----:B------:R-:W-:Y:S01]  /*3a30*/  UPLOP3.LUT UP3, UPT, UPT, UPT, UPT, 0x80, 0x8 ;  /* 0x000000000008789c */ /* 0x000fe20003f6f070 */
[----:B------:R-:W-:Y:S01]  /*3a40*/  UMOV UR43, 0x40004040 ;  /* 0x40004040002b7882 */ /* 0x000fe20000000000 */
[----:B------:R-:W-:Y:S01]  /*3a50*/  UMOV UR41, 0x40004040 ;  /* 0x4000404000297882 */ /* 0x000fe20000000000 */
[----:B------:R2:W-:Y:S01]  /*3a60*/  UTCQMMA.2CTA gdesc[UR42], gdesc[UR44], tmem[UR10], tmem[UR26], idesc[UR27], UPT ;  /* 0x00ff1a2c2a0075ea */ /* 0x0005e2000ba0030a */
[----:B------:R-:W-:Y:S01]  /*3a70*/  UMOV UR39, 0x40004040 ;  /* 0x4000404000277882 */ /* 0x000fe20000000000 */
[----:B------:R-:W-:Y:S01]  /*3a80*/  UMOV UR37, 0x40004040 ;  /* 0x4000404000257882 */ /* 0x000fe20000000000 */
[----:B------:R-:W-:Y:S01]  /*3a90*/  UMOV UR35, 0x40004040 ;  /* 0x4000404000237882 */ /* 0x000fe20000000000 */
[----:B------:R2:W-:Y:S01]  /*3aa0*/  UTCQMMA.2CTA gdesc[UR38], gdesc[UR40], tmem[UR10], tmem[UR24], idesc[UR25], UPT ;  /* 0x00ff1828260075ea */ /* 0x0005e2000ba0030a */
[----:B------:R2:W-:Y:S01]  /*3ab0*/  UTCQMMA.2CTA gdesc[UR34], gdesc[UR36], tmem[UR10], tmem[UR22], idesc[UR23], UPT ;  /* 0x00ff1624220075ea */ /* 0x0005e2000ba0030a */
[----:B------:R2:W-:Y:S01]  /*3ac0*/  UTCBAR.2CTA.MULTICAST [UR8], URZ, UR12 ;  /* 0x000000ff080073e9 */ /* 0x0005e2000820080c */
[----:B------:R-:W-:Y:S01]  /*3ad0*/  UMOV UR46, UR18 ;  /* 0x00000012002e7c82 */ /* 0x000fe20008000000 */
[----:B------:R-:W-:Y:S05]  /*3ae0*/  BRA.U UP0, `(.L_x_74) ;  /* 0xfffffffd00507547 */ /* 0x000fea000b83ffff */
.L_x_71:
[----:B------:R-:W-:Y:S01]  /*3af0*/  UIADD3 UR9, UPT, UPT, UR9, 0xc0, URZ ;  /* 0x000000c009097890 */ /* 0x000fe2000fffe0ff */
[----:B------:R-:W-:-:S08]  /*3b00*/  UMOV UR17, UR16 ;  /* 0x0000001000117c82 */ /* 0x000fd00008000000 */
[----:B------:R4:W-:Y:S01]  /*3b10*/  UTCBAR.2CTA.MULTICAST [UR9], URZ, UR11 ;  /* 0x000000ff090073e9 */ /* 0x0009e2000820080b */
[----:B------:R-:W-:Y:S02]  /*3b20*/  NOP ;  /* 0x0000000000007918 */ /* 0x000fe40000000000 */
.L_x_69:
[----:B------:R-:W-:Y:S01]  /*3b30*/  UIADD3 UR19, UPT, UPT, UR19, 0x1, URZ ;  /* 0x0000000113137890 */ /* 0x000fe2000fffe0ff */
[----:B------:R-:W-:-:S03]  /*3b40*/  ISETP.NE.AND P0, PT, R8, 0x2, PT ;  /* 0x000000020800780c */ /* 0x000fc60003f05270 */
[----:B------:R-:W-:Y:S01]  /*3b50*/  UISETP.NE.AND UP0, UPT, UR19, 0x4, UPT ;  /* 0x000000041300788c */ /* 0x000fe2000bf05270 */
[----:B-12---:R-:W-:Y:S02]  /*3b60*/  SEL R0, RZ, 0x1, P0 ;  /* 0x00000001ff007807 */ /* 0x006fe40000000000 */
[----:B------:R-:W-:Y:S01]  /*3b70*/  SEL R8, R8, RZ, P0 ;  /* 0x000000ff08087207 */ /* 0x000fe20000000000 */
[----:B------:R-:W-:Y:S01]  /*3b80*/  USEL UR8, URZ, 0x1, UP0 ;  /* 0x00000001ff087887 */ /* 0x000fe20008000000 */
[----:B------:R-:W-:Y:S01]  /*3b90*/  LOP3.LUT R3, R3, R0, RZ, 0x3c, !PT ;  /* 0x0000000003037212 */ /* 0x000fe200078e3cff */
[----:B------:R-:W-:-:S04]  /*3ba0*/  USEL UR19, UR19, URZ, UP0 ;  /* 0x000000ff13137287 */ /* 0x000fc80008000000 */
[----:B------:R-:W-:Y:S01]  /*3bb0*/  LOP3.LUT R9, R9, UR8, RZ, 0x3c, !PT ;  /* 0x0000000809097c12 */ /* 0x000fe2000f8e3cff */
[----:B------:R-:W-:Y:S07]  /*3bc0*/  @P1 BRA `(.L_x_75) ;  /* 0xfffffff800881947 */ /* 0x000fee000383ffff */
[----:B------:R-:W1:Y:S01]  /*3bd0*/  S2UR UR6, SR_CgaCtaId ;  /* 0x00000000000679c3 */ /* 0x000e620000008800 */
[----:B------:R-:W-:Y:S01]  /*3be0*/  ELECT P0, URZ, PT ;  /* 0x0000000000ff782f */ /* 0x000fe20003800000 */
[----:B------:R-:W-:Y:S01]  /*3bf0*/  HFMA2 R0, -RZ, RZ, 0, 5.9604644775390625e-08 ;  /* 0x00000001ff007431 */ /* 0x000fe200000001ff */
[----:B------:R-:W-:-:S05]  /*3c00*/  UMOV UR8, 0x40 ;  /* 0x0000004000087882 */ /* 0x000fca0000000000 */
[----:B------:R-:W-:Y:S01]  /*3c10*/  UVIRTCOUNT.DEALLOC.SMPOOL 0x80 ;  /* 0x000000800000784c */ /* 0x000fe20000000000 */
[----:B------:R-:W-:Y:S02]  /*3c20*/  UISETP.NE.AND UP0, UPT, UR5, URZ, UPT ;  /* 0x000000ff0500728c */ /* 0x000fe4000bf05270 */
[----:B-1----:R-:W-:-:S09]  /*3c30*/  ULEA UR6, UR6, UR8, 0x18 ;  /* 0x0000000806067291 */ /* 0x002fd2000f8ec0ff */
[----:B------:R1:W-:Y:S01]  /*3c40*/  @P0 STS.U8 [UR6+0x1c], R0 ;  /* 0x00001c00ff000988 */ /* 0x0003e20008000006 */
[----:B------:R-:W-:Y:S05]  /*3c50*/  BRA.U UP0, `(.L_x_76) ;  /* 0x0000000100a07547 */ /* 0x000fea000b800000 */
[----:B------:R-:W-:Y:S01]  /*3c60*/  UIADD3 UR5, UPT, UPT, UR7, 0xe0, URZ ;  /* 0x000000e007057890 */ /* 0x000fe2000fffe0ff */
[----:B------:R-:W-:-:S03]  /*3c70*/  SHF.L.U32 R2, R9, 0x1f, RZ ;  /* 0x0000001f09027819 */ /* 0x000fc600000006ff */
[----:B------:R-:W-:-:S09]  /*3c80*/  ULEA UR8, UR19, UR5, 0x3 ;  /* 0x0000000513087291 */ /* 0x000fd2000f8e18ff */
[----:B------:R-:W2:Y:S02]  /*3c90*/  SYNCS.PHASECHK.TRANS64.TRYWAIT P0, [UR8], R2 ;  /* 0x00000002ff0075a7 */ /* 0x000ea40008001108 */
[----:B--2---:R-:W-:Y:S05]  /*3ca0*/  @!P0 BRA `(.L_x_77) ;  /* 0x00000064001c8947 */ /* 0x004fea0003800000 */
.L_x_169:
[----:B----4-:R-:W-:-:S04]  /*3cb0*/  UIADD3 UR9, UPT, UPT, UR19, 0x1, URZ ;  /* 0x0000000113097890 */ /* 0x010fc8000fffe0ff */
        /* <DEDUP_REMOVED lines=8> */
.L_x_171:
        /* <DEDUP_REMOVED lines=9> */
.L_x_173:
[----:B------:R-:W-:-:S04]  /*3dd0*/  UIADD3 UR9, UPT, UPT, UR9, 0x1, URZ ;  /* 0x0000000109097890 */ /* 0x000fc8000fffe0ff */
[----:B------:R-:W-:-:S04]  /*3de0*/  UISETP.NE.AND UP1, UPT, UR9, 0x4, UPT ;  /* 0x000000040900788c */ /* 0x000fc8000bf25270 */
[----:B------:R-:W-:Y:S02]  /*3df0*/  USEL UR8, URZ, 0x1, UP1 ;  /* 0x00000001ff087887 */ /* 0x000fe40008800000 */
[----:B------:R-:W-:-:S04]  /*3e00*/  USEL UR9, UR9, URZ, UP1 ;  /* 0x000000ff09097287 */ /* 0x000fc80008800000 */
[----:B------:R-:W-:Y:S01]  /*3e10*/  ULEA UR9, UR9, UR5, 0x3 ;  /* 0x0000000509097291 */ /* 0x000fe2000f8e18ff */
[----:B------:R-:W-:-:S04]  /*3e20*/  LOP3.LUT R2, R2, UR8, RZ, 0x3c, !PT ;  /* 0x0000000802027c12 */ /* 0x000fc8000f8e3cff */
[----:B------:R-:W-:Y:S01]  /*3e30*/  SHF.L.U32 R2, R2, 0x1f, RZ ;  /* 0x0000001f02027819 */ /* 0x000fe200000006ff */
[----:B-1----:R-:W-:-:S04]  /*3e40*/  IMAD.U32 R0, RZ, RZ, UR9 ;  /* 0x00000009ff007e24 */ /* 0x002fc8000f8e00ff */
[----:B------:R1:W2:Y:S03]  /*3e50*/  SYNCS.PHASECHK.TRANS64.TRYWAIT P0, [R0+URZ], R2 ;  /* 0x00000002000075a7 */ /* 0x0002a600080011ff */
[----:B--2---:R-:W-:Y:S05]  /*3e60*/  @!P0 NANOSLEEP.SYNCS 0x989680 ;  /* 0x009896800000895d */ /* 0x004fea0003900000 */
[----:B------:R-:W2:Y:S02]  /*3e70*/  @!P0 SYNCS.PHASECHK.TRANS64 P0, [R0+URZ], R2 ;  /* 0x00000002000085a7 */ /* 0x000ea400080010ff */
[----:B--2---:R-:W-:Y:S05]  /*3e80*/  @P0 BRA `(.L_x_80) ;  /* 0x0000000000200947 */ /* 0x004fea0003800000 */
.L_x_81:
[----:B--2---:R2:W4:Y:S02]  /*3e90*/  SYNCS.PHASECHK.TRANS64.TRYWAIT P0, [R0+URZ], R2 ;  /* 0x00000002000075a7 */ /* 0x00452400080011ff */
[----:B----4-:R-:W-:Y:S05]  /*3ea0*/  @!P0 NANOSLEEP.SYNCS 0x989680 ;  /* 0x009896800000895d */ /* 0x010fea0003900000 */
[----:B------:R-:W4:Y:S02]  /*3eb0*/  @!P0 SYNCS.PHASECHK.TRANS64 P0, [R0+URZ], R2 ;  /* 0x00000002000085a7 */ /* 0x000f2400080010ff */
[----:B----4-:R-:W-:Y:S05]  /*3ec0*/  @!P0 BRA `(.L_x_81) ;  /* 0xfffffffc00f08947 */ /* 0x010fea000383ffff */
[----:B------:R-:W-:Y:S05]  /*3ed0*/  BRA `(.L_x_80) ;  /* 0x00000000000c7947 */ /* 0x000fea0003800000 */
.L_x_76:
[----:B------:R-:W-:-:S04]  /*3ee0*/  UIADD3 UR5, UPT, UPT, UR7, 0x120, URZ ;  /* 0x0000012007057890 */ /* 0x000fc8000fffe0ff */
[----:B------:R-:W-:-:S09]  /*3ef0*/  UPRMT UR5, UR4, 0x654, UR5 ;  /* 0x0000065404057896 */ /* 0x000fd20008000005 */
[----:B------:R-:W-:Y:S03]  /*3f00*/  SYNCS.ARRIVE.TRANS64.RED.A1T0 RZ, [UR5], RZ ;  /* 0x000000ffffff79a7 */ /* 0x000fe60008100405 */
.L_x_80:
[----:B-12---:R-:W-:Y:S01]  /*3f10*/  SHF.L.U32 R2, RZ, 0x1f, RZ ;  /* 0x0000001fff027819 */ /* 0x006fe200000006ff */
[----:B------:R-:W-:Y:S01]  /*3f20*/  UIADD3 UR5, UPT, UPT, UR7, 0x120, URZ ;  /* 0x0000012007057890 */ /* 0x000fe2000fffe0ff */
[----:B------:R-:W-:Y:S02]  /*3f30*/  PLOP3.LUT P0, PT, PT, PT, UP0, 0x80, 0x8 ;  /* 0x000000000008781c */ /* 0x000fe40003f0f008 */
[----:B------:R-:W1:Y:S02]  /*3f40*/  SYNCS.PHASECHK.TRANS64.TRYWAIT P1, [UR7+0x120], R2 ;  /* 0x00012002ff0075a7 */ /* 0x000e640008021107 */
[----:B-1----:R-:W-:Y:S09]  /*3f50*/  @!P1 BRA `(.L_x_82) ;  /* 0x0000006000b89947 */ /* 0x002ff20003800000 */
.L_x_175:
[----:B------:R-:W-:Y:S01]  /*3f60*/  @!UP0 UPRMT UR5, UR4, 0x654, UR5 ;  /* 0x0000065404058896 */ /* 0x000fe20008000005 */
[----:B------:R-:W-:Y:S02]  /*3f70*/  UMOV UR8, 0xffff ;  /* 0x0000ffff00087882 */ /* 0x000fe40000000000 */
[----:B------:R-:W-:-:S06]  /*3f80*/  UMOV UR4, 0x1 ;  /* 0x0000000100047882 */ /* 0x000fcc0000000000 */
[----:B------:R-:W-:Y:S01]  /*3f90*/  @!P0 SYNCS.ARRIVE.TRANS64.RED.A1T0 RZ, [UR5], RZ ;  /* 0x000000ffffff89a7 */ /* 0x000fe20008100405 */
[----:B------:R-:W-:Y:S01]  /*3fa0*/  NOP ;  /* 0x0000000000007918 */ /* 0x000fe20000000000 */
[----:B-1----:R-:W1:Y:S01]  /*3fb0*/  LDS R0, [UR6+0x14] ;  /* 0x00001406ff007984 */ /* 0x002e620008000800 */
[----:B------:R-:W-:-:S04]  /*3fc0*/  ULOP3.LUT UR5, UR21, 0xffff, URZ, 0xc0, !UPT ;  /* 0x0000ffff15057892 */ /* 0x000fc8000f8ec0ff */
[----:B------:R-:W-:-:S04]  /*3fd0*/  USHF.R.U32.HI UR5, URZ, 0x5, UR5 ;  /* 0x00000005ff057899 */ /* 0x000fc80008011605 */
[----:B------:R-:W-:Y:S02]  /*3fe0*/  USHF.L.U32 UR8, UR8, UR5, URZ ;  /* 0x0000000508087299 */ /* 0x000fe400080006ff */
[----:B------:R-:W-:-:S04]  /*3ff0*/  USHF.L.U32 UR4, UR4, UR5, URZ ;  /* 0x0000000504047299 */ /* 0x000fc800080006ff */
[----:B-1----:R-:W-:-:S04]  /*4000*/  LOP3.LUT R0, R0, UR8, RZ, 0xc0, !PT ;  /* 0x0000000800007c12 */ /* 0x002fc8000f8ec0ff */
[----:B------:R-:W-:-:S13]  /*4010*/  ISETP.NE.AND P0, PT, R0, UR8, PT ;  /* 0x0000000800007c0c */ /* 0x000fda000bf05270 */
[----:B------:R-:W-:Y:S05]  /*4020*/  @P0 BRA `(.L_x_83) ;  /* 0x0000000000580947 */ /* 0x000fea0003800000 */
[----:B------:R-:W1:Y:S02]  /*4030*/  LDS R0, [UR6+0x18] ;  /* 0x00001806ff007984 */ /* 0x000e640008000800 */
[----:B-1----:R-:W-:-:S04]  /*4040*/  LOP3.LUT R0, R0, UR4, RZ, 0xc0, !PT ;  /* 0x0000000400007c12 */ /* 0x002fc8000f8ec0ff */
[----:B------:R-:W-:-:S13]  /*4050*/  ISETP.NE.AND P0, PT, R0, UR4, PT ;  /* 0x0000000400007c0c */ /* 0x000fda000bf05270 */
[----:B------:R-:W-:Y:S05]  /*4060*/  @P0 BRA `(.L_x_84) ;  /* 0x00000000003c0947 */ /* 0x000fea0003800000 */
[----:B------:R-:W1:Y:S01]  /*4070*/  S2R R2, SR_LANEID ;  /* 0x0000000000027919 */ /* 0x000e620000000000 */
[----:B------:R-:W-:Y:S01]  /*4080*/  ULOP3.LUT UR8, URZ, UR8, URZ, 0x33, !UPT ;  /* 0x00000008ff087292 */ /* 0x000fe2000f8e33ff */
[----:B------:R-:W-:Y:S02]  /*4090*/  VOTEU.ANY UR7, UPT, PT ;  /* 0x0000000000077886 */ /* 0x000fe400038e0100 */
[----:B------:R-:W-:-:S03]  /*40a0*/  UFLO.U32 UR7, UR7 ;  /* 0x00000007000772bd */ /* 0x000fc600080e0000 */
[----:B------:R-:W-:-:S04]  /*40b0*/  IMAD.U32 R0, RZ, RZ, UR8 ;  /* 0x00000008ff007e24 */ /* 0x000fc8000f8e00ff */
[----:B------:R2:W3:Y:S02]  /*40c0*/  REDUX UR5, R0 ;  /* 0x00000000000573c4 */ /* 0x0004e40000000000 */
[----:B------:R1:W-:Y:S02]  /*40d0*/  UTCATOMSWS.AND URZ, UR8 ;  /* 0x0000000800ff79e3 */ /* 0x0003e40008000000 */
[----:B-1----:R-:W-:Y:S02]  /*40e0*/  ISETP.EQ.U32.AND P0, PT, R2, UR7, PT ;  /* 0x0000000702007c0c */ /* 0x002fe4000bf02070 */
[----:B--2---:R-:W-:Y:S02]  /*40f0*/  LOP3.LUT R0, RZ, UR4, RZ, 0x33, !PT ;  /* 0x00000004ff007c12 */ /* 0x004fe4000f8e33ff */
[----:B---3--:R-:W-:Y:S02]  /*4100*/  MOV R2, UR5 ;  /* 0x0000000500027c02 */ /* 0x008fe40008000f00 */
[----:B------:R-:W1:Y:S07]  /*4110*/  REDUX UR4, R0 ;  /* 0x00000000000473c4 */ /* 0x000e6e0000000000 */
[----:B------:R2:W-:Y:S01]  /*4120*/  @P0 ATOMS.AND RZ, [UR6+0x14], R2 ;  /* 0x00001402ffff098c */ /* 0x0005e2000a800006 */
[----:B-1----:R-:W-:-:S05]  /*4130*/  IMAD.U32 R0, RZ, RZ, UR4 ;  /* 0x00000004ff007e24 */ /* 0x002fca000f8e00ff */
[----:B------:R2:W-:Y:S01]  /*4140*/  @P0 ATOMS.AND RZ, [UR6+0x18], R0 ;  /* 0x00001800ffff098c */ /* 0x0005e2000a800006 */
[----:B------:R-:W-:Y:S05]  /*4150*/  BRA `(.L_x_85) ;  /* 0x0000000000147947 */ /* 0x000fea0003800000 */
.L_x_84:
[----:B------:R-:W-:Y:S02]  /*4160*/  MOV R2, 0x4180 ;  /* 0x0000418000027802 */ /* 0x000fe40000000f00 */
[----:B---345:R-:W-:Y:S05]  /*4170*/  CALL.REL.NOINC `($__internal_0_$__cuda_sm10x_tcgen05_guardrail_trap_col_being_dealloced_not_returned_by_alloc) ;  /* 0x0000006400947944 */ /* 0x038fea0003c00000 */
[----:B------:R-:W-:Y:S05]  /*4180*/  BRA `(.L_x_85) ;  /* 0x0000000000087947 */ /* 0x000fea0003800000 */
.L_x_83:
[----:B------:R-:W-:Y:S02]  /*4190*/  MOV R2, 0x41b0 ;  /* 0x000041b000027802 */ /* 0x000fe40000000f00 */
[----:B---345:R-:W-:Y:S05]  /*41a0*/  CALL.REL.NOINC `($__internal_2_$__cuda_sm10x_tcgen05_guardrail_trap_unallocated_columns_being_dealloced) ;  /* 0x0000006400a07944 */ /* 0x038fea0003c00000 */
.L_x_85:
[----:B------:R-:W-:Y:S01]  /*41b0*/  NOP ;  /* 0x0000000000007918 */ /* 0x000fe20000000000 */
[----:B----4-:R-:W-:Y:S05]  /*41c0*/  EXIT ;  /* 0x000000000000794d */ /* 0x010fea0003800000 */
.L_x_56:
[----:B------:R-:W-:-:S09]  /*41d0*/  UISETP.NE.OR UP5, UPT, UR10, 0x3, !UP5 ;  /* 0x000000030a00788c */ /* 0x000fd2000efa5670 */
[----:B------:R-:W-:Y:S05]  /*41e0*/  BRA.U UP5, `(.L_x_86) ;  /* 0x0000001105747547 */ /* 0x000fea000b800000 */
[----:B------:R-:W1:Y:S01]  /*41f0*/  LDC R0, c[0x0][0xb30] ;  /* 0x0002cc00ff007b82 */ /* 0x000e620000000800 */
[----:B------:R-:W2:Y:S01]  /*4200*/  LDCU.64 UR8, c[0x0][0x888] ;  /* 0x00011100ff0877ac */ /* 0x000ea20008000a00 */
[----:B------:R-:W-:Y:S02]  /*4210*/  HFMA2 R27, -RZ, RZ, 0, 0 ;  /* 0x00000000ff1b7431 */ /* 0x000fe400000001ff */
[----:B------:R-:W-:Y:S01]  /*4220*/  IMAD.MOV.U32 R29, RZ, RZ, 0x1 ;  /* 0x00000001ff1d7424 */ /* 0x000fe200078e00ff */
[----:B------:R-:W-:Y:S01]  /*4230*/  MOV R25, 0x1000 ;  /* 0x0000100000197802 */ /* 0x000fe20000000f00 */
[----:B------:R-:W3:Y:S01]  /*4240*/  LDCU.64 UR4, c[0x0][0x890] ;  /* 0x00011200ff0477ac */ /* 0x000ee20008000a00 */
[----:B------:R-:W-:Y:S01]  /*4250*/  IMAD.MOV.U32 R28, RZ, RZ, RZ ;  /* 0x000000ffff1c7224 */ /* 0x000fe200078e00ff */
[----:B------:R-:W4:Y:S01]  /*4260*/  LDC R24, c[0x0][0x370] ;  /* 0x0000dc00ff187b82 */ /* 0x000f220000000800 */
[----:B------:R-:W-:Y:S01]  /*4270*/  UMOV UR7, 0x400 ;  /* 0x0000040000077882 */ /* 0x000fe20000000000 */
[----:B------:R-:W-:-:S02]  /*4280*/  UPLOP3.LUT UP1, UPT, UPT, UPT, UPT, 0x40, 0x4 ;  /* 0x000000000004789c */ /* 0x000fc40003f2e870 */
[----:B------:R-:W-:-:S04]  /*4290*/  ULEA UR7, UR37, UR7, 0x18 ;  /* 0x0000000725077291 */ /* 0x000fc8000f8ec0ff */
[----:B------:R-:W4:Y:S01]  /*42a0*/  LDC R3, c[0x0][0xb0c] ;  /* 0x0002c300ff037b82 */ /* 0x000f220000000800 */
[----:B------:R-:W-:Y:S02]  /*42b0*/  UIADD3 UR13, UPT, UPT, UR7, 0x68, URZ ;  /* 0x00000068070d7890 */ /* 0x000fe4000fffe0ff */
[----:B--2---:R-:W-:Y:S02]  /*42c0*/  UISETP.NE.U32.AND UP3, UPT, UR8, URZ, UPT ;  /* 0x000000ff0800728c */ /* 0x004fe4000bf65070 */
[----:B------:R-:W-:Y:S02]  /*42d0*/  UIADD3 UR41, UPT, UPT, UR7, 0x50, URZ ;  /* 0x0000005007297890 */ /* 0x000fe4000fffe0ff */
[----:B---3--:R-:W-:Y:S01]  /*42e0*/  UISETP.NE.U32.AND UP4, UPT, UR4, URZ, UPT ;  /* 0x000000ff0400728c */ /* 0x008fe2000bf85070 */
[----:B------:R-:W2:Y:S01]  /*42f0*/  LDC R18, c[0x0][0xb20] ;  /* 0x0002c800ff127b82 */ /* 0x000ea20000000800 */
[----:B-1----:R-:W-:Y:S01]  /*4300*/  ISETP.NE.AND P1, PT, R0, 0x1, PT ;  /* 0x000000010000780c */ /* 0x002fe20003f25270 */
[----:B------:R-:W-:-:S02]  /*4310*/  UISETP.NE.AND.EX UP3, UPT, UR9, URZ, UPT, UP3 ;  /* 0x000000ff0900728c */ /* 0x000fc4000bf65330 */
[----:B------:R-:W-:Y:S02]  /*4320*/  UIADD3 UR33, UPT, UPT, UR7, 0x58, URZ ;  /* 0x0000005807217890 */ /* 0x000fe4000fffe0ff */
[----:B------:R-:W-:Y:S02]  /*4330*/  UIADD3 UR25, UPT, UPT, UR7, 0x60, URZ ;  /* 0x0000006007197890 */ /* 0x000fe4000fffe0ff */
[----:B------:R-:W1:Y:S01]  /*4340*/  LDC.64 R30, c[0x0][0x348] ;  /* 0x0000d200ff1e7b82 */ /* 0x000e620000000a00 */
[----:B------:R-:W-:Y:S02]  /*4350*/  UPRMT UR13, UR37, 0x654, UR13 ;  /* 0x00000654250d7896 */ /* 0x000fe4000800000d */
[----:B------:R-:W-:-:S05]  /*4360*/  UISETP.NE.AND.EX UP4, UPT, UR5, URZ, UPT, UP4 ;  /* 0x000000ff0500728c */ /* 0x000fca000bf85340 */
[----:B------:R-:W3:Y:S08]  /*4370*/  LDC.64 R16, c[0x0][0xb10] ;  /* 0x0002c400ff107b82 */ /* 0x000ef00000000a00 */
[----:B------:R-:W1:Y:S08]  /*4380*/  LDC.64 R6, c[0x0][0xb18] ;  /* 0x0002c600ff067b82 */ /* 0x000e700000000a00 */
[----:B------:R-:W1:Y:S08]  /*4390*/  LDC.64 R4, c[0x0][0xb28] ;  /* 0x0002ca00ff047b82 */ /* 0x000e700000000a00 */
[----:B--2-4-:R-:W1:Y:S02]  /*43a0*/  LDC R19, c[0x0][0x374] ;  /* 0x0000dd00ff137b82 */ /* 0x014e640000000800 */
.L_x_97:
[C---:B------:R-:W-:Y:S02]  /*43b0*/  LEA R0, R28.reuse, UR7, 0x3 ;  /* 0x000000071c007c11 */ /* 0x040fe4000f8e18ff */
[----:B------:R-:W-:Y:S02]  /*43c0*/  SHF.L.U32 R2, R27, 0x1f, RZ ;  /* 0x0000001f1b027819 */ /* 0x000fe400000006ff */
[----:B------:R-:W-:Y:S02]  /*43d0*/  LEA R20, R28, UR7, 0x4 ;  /* 0x000000071c147c11 */ /* 0x000fe4000f8e20ff */
[----:B--2---:R-:W2:Y:S02]  /*43e0*/  SYNCS.PHASECHK.TRANS64.TRYWAIT P0, [R0+URZ+0xa0], R2 ;  /* 0x0000a002000075a7 */ /* 0x004ea400080011ff */
[----:B--2---:R-:W-:Y:S05]  /*43f0*/  @!P0 BRA `(.L_x_87) ;  /* 0x0000005c00a88947 */ /* 0x004fea0003800000 */
.L_x_176:
[----:B------:R-:W-:Y:S01]  /*4400*/  ISETP.GE.AND P0, PT, R40, 0x1, PT ;  /* 0x000000012800780c */ /* 0x000fe20003f06270 */
[----:B------:R-:W4:Y:S01]  /*4410*/  LDS.128 R20, [R20+0x130] ;  /* 0x0001300014147984 */ /* 0x000f220000000c00 */
[----:B--2---:R-:W-:Y:S01]  /*4420*/  VIADD R0, R0, 0xb0 ;  /* 0x000000b000007836 */ /* 0x004fe20000000000 */
[----:B------:R-:W-:Y:S01]  /*4430*/  @!PT LDS RZ, [RZ] ;  /* 0x00000000fffff984 */ /* 0x000fe20000000800 */
[----:B------:R-:W-:Y:S01]  /*4440*/  @!PT LDS RZ, [RZ] ;  /* 0x00000000fffff984 */ /* 0x000fe20000000800 */
[----:B------:R-:W-:Y:S01]  /*4450*/  @!PT LDS RZ, [RZ] ;  /* 0x00000000fffff984 */ /* 0x000fe20000000800 */
[----:B------:R-:W-:Y:S01]  /*4460*/  @!PT LDS RZ, [RZ] ;  /* 0x00000000fffff984 */ /* 0x000fe20000000800 */
[----:B------:R2:W-:Y:S06]  /*4470*/  MEMBAR.ALL.CTA ;  /* 0x0000000000007992 */ /* 0x0005ec0000008000 */
[----:B--2---:R-:W2:Y:S01]  /*4480*/  FENCE.VIEW.ASYNC.S ;  /* 0x00000000000073c6 */ /* 0x004ea20000000000 */
[----:B------:R-:W-:Y:S04]  /*4490*/  PRMT R0, RZ, 0x654, R0 ;  /* 0x00000654ff007816 */ /* 0x000fe80000000000 */
[----:B--2---:R2:W-:Y:S01]  /*44a0*/  SYNCS.ARRIVE.TRANS64.RED.A1T0 RZ, [R0+URZ], RZ ;  /* 0x000000ff00ff79a7 */ /* 0x0045e200081004ff */
[----:B----4-:R-:W-:Y:S11]  /*44b0*/  LOP3.LUT P3, RZ, R22, 0x1, RZ, 0xc0, !PT ;  /* 0x0000000116ff7812 */ /* 0x010ff6000786c0ff */
[----:B------:R-:W-:Y:S02]  /*44c0*/  @!UPT UIADD3 URZ, UPT, UPT, URZ, URZ, URZ ;  /* 0x000000fffffff290 */ /* 0x000fe4000fffe0ff */
[----:B------:R-:W-:Y:S02]  /*44d0*/  @P3 MOV R11, R20 ;  /* 0x00000014000b3202 */ /* 0x000fe40000000f00 */
[----:B------:R-:W-:Y:S01]  /*44e0*/  @P3 LOP3.LUT R10, R21, 0xffff, RZ, 0xc0, !PT ;  /* 0x0000ffff150a3812 */ /* 0x000fe200078ec0ff */
[----:B--2---:R-:W-:Y:S06]  /*44f0*/  @!P0 BRA `(.L_x_88) ;  /* 0x0000000000a48947 */ /* 0x004fec0003800000 */
[-C--:B-1----:R-:W-:Y:S01]  /*4500*/  IMAD.HI.U32 R0, R19, R7.reuse, RZ ;  /* 0x0000000713007227 */ /* 0x082fe200078e00ff */
[----:B------:R-:W-:Y:S02]  /*4510*/  ISETP.NE.AND P0, PT, R6, 0x1, PT ;  /* 0x000000010600780c */ /* 0x000fe40003f05270 */
[----:B------:R-:W-:Y:S01]  /*4520*/  ISETP.NE.AND P2, PT, R40, 0x1, PT ;  /* 0x000000012800780c */ /* 0x000fe20003f45270 */
[----:B---3--:R-:W-:Y:S01]  /*4530*/  IMAD.HI.U32 R9, R24, R16, RZ ;  /* 0x0000001018097227 */ /* 0x008fe200078e00ff */
[----:B------:R-:W-:Y:S02]  /*4540*/  SHF.R.U32.HI R0, RZ, R18, R0 ;  /* 0x00000012ff007219 */ /* 0x000fe40000011600 */
[----:B------:R-:W-:Y:S01]  /*4550*/  ISETP.NE.AND P4, PT, R3, 0x1, PT ;  /* 0x000000010300780c */ /* 0x000fe20003f85270 */
[----:B------:R-:W-:Y:S01]  /*4560*/  IMAD.HI.U32 R13, R10, R7, RZ ;  /* 0x000000070a0d7227 */ /* 0x000fe200078e00ff */
[----:B------:R-:W-:Y:S02]  /*4570*/  SHF.R.U32.HI R9, RZ, R17, R9 ;  /* 0x00000011ff097219 */ /* 0x000fe40000011609 */
[----:B------:R-:W-:Y:S01]  /*4580*/  SEL R0, R19, R0, !P0 ;  /* 0x0000000013007207 */ /* 0x000fe20004000000 */
[----:B------:R-:W-:Y:S01]  /*4590*/  IMAD.HI.U32 R12, R11, R16, RZ ;  /* 0x000000100b0c7227 */ /* 0x000fe200078e00ff */
[----:B------:R-:W-:Y:S03]  /*45a0*/  SEL R9, R24, R9, !P4 ;  /* 0x0000000918097207 */ /* 0x000fe60006000000 */
[-C--:B------:R-:W-:Y:S01]  /*45b0*/  IMAD.HI.U32 R8, R0, R4.reuse, RZ ;  /* 0x0000000400087227 */ /* 0x080fe200078e00ff */
[----:B------:R-:W-:Y:S03]  /*45c0*/  SHF.R.U32.HI R12, RZ, R17, R12 ;  /* 0x00000011ff0c7219 */ /* 0x000fe6000001160c */
[----:B------:R-:W-:Y:S01]  /*45d0*/  IMAD.HI.U32 R2, R9, R4, RZ ;  /* 0x0000000409027227 */ /* 0x000fe200078e00ff */
[-C--:B------:R-:W-:Y:S02]  /*45e0*/  @P2 SHF.R.U32.HI R0, RZ, R5.reuse, R8 ;  /* 0x00000005ff002219 */ /* 0x080fe40000011608 */
[----:B------:R-:W-:Y:S02]  /*45f0*/  SHF.R.U32.HI R8, RZ, R18, R13 ;  /* 0x00000012ff087219 */ /* 0x000fe4000001160d */
[----:B------:R-:W-:Y:S01]  /*4600*/  @P2 SHF.R.U32.HI R9, RZ, R5, R2 ;  /* 0x00000005ff092219 */ /* 0x000fe20000011602 */
[----:B------:R-:W-:Y:S01]  /*4610*/  IMAD R0, R40, R0, RZ ;  /* 0x0000000028007224 */ /* 0x000fe200078e02ff */
[----:B------:R-:W-:Y:S02]  /*4620*/  SEL R8, R10, R8, !P0 ;  /* 0x000000080a087207 */ /* 0x000fe40004000000 */
[----:B------:R-:W-:Y:S01]  /*4630*/  SEL R2, R11, R12, !P4 ;  /* 0x0000000c0b027207 */ /* 0x000fe20006000000 */
[----:B------:R-:W-:Y:S01]  /*4640*/  IMAD R12, R40, R9, RZ ;  /* 0x00000009280c7224 */ /* 0x000fe200078e02ff */
[C---:B------:R-:W-:Y:S01]  /*4650*/  ISETP.GE.AND P0, PT, R8.reuse, R0, PT ;  /* 0x000000000800720c */ /* 0x040fe20003f06270 */
[----:B------:R-:W-:Y:S03]  /*4660*/  IMAD.HI.U32 R0, R8, R4, RZ ;  /* 0x0000000408007227 */ /* 0x000fe600078e00ff */
[----:B------:R-:W-:Y:S02]  /*4670*/  ISETP.GE.OR P0, PT, R2, R12, P0 ;  /* 0x0000000c0200720c */ /* 0x000fe40000706670 */
[-C--:B------:R-:W-:Y:S04]  /*4680*/  SHF.R.U32.HI R0, RZ, R5.reuse, R0 ;  /* 0x00000005ff007219 */ /* 0x080fe80000011600 */
[----:B------:R-:W-:Y:S05]  /*4690*/  SEL R13, R8, R0, !P2 ;  /* 0x00000000080d7207 */ /* 0x000fea0005000000 */
[----:B------:R-:W-:Y:S02]  /*46a0*/  IMAD.MOV R12, RZ, RZ, -R13 ;  /* 0x000000ffff0c7224 */ /* 0x000fe400078e0a0d */
[----:B------:R-:W-:Y:S04]  /*46b0*/  @!P0 IMAD.HI.U32 R0, R2, R4, RZ ;  /* 0x0000000402008227 */ /* 0x000fe800078e00ff */
[----:B------:R-:W-:Y:S01]  /*46c0*/  IMAD R12, R40, R12, R8 ;  /* 0x0000000c280c7224 */ /* 0x000fe200078e0208 */
[----:B------:R-:W-:Y:S04]  /*46d0*/  @!P0 SHF.R.U32.HI R0, RZ, R5, R0 ;  /* 0x00000005ff008219 */ /* 0x000fe80000011600 */
[----:B------:R-:W-:Y:S04]  /*46e0*/  @!P0 SEL R0, R2, R0, !P2 ;  /* 0x0000000002008207 */ /* 0x000fe80005000000 */
[----:B------:R-:W-:Y:S01]  /*46f0*/  @!P0 IADD3 R13, PT, PT, R13, -R0, RZ ;  /* 0x800000000d0d8210 */ /* 0x000fe20007ffe0ff */
[----:B------:R-:W-:Y:S01]  /*4700*/  @!P0 IMAD R0, R9, R12, R0 ;  /* 0x0000000c09008224 */ /* 0x000fe200078e0200 */
[----:B------:R-:W-:Y:S01]  /*4710*/  IADD3 R9, PT, PT, -R8, RZ, RZ ;  /* 0x000000ff08097210 */ /* 0x000fe20007ffe1ff */
[--C-:B------:R-:W-:Y:S02]  /*4720*/  IMAD.MOV R12, RZ, RZ, -R2.reuse ;  /* 0x000000ffff0c7224 */ /* 0x100fe400078e0a02 */
[----:B------:R-:W-:Y:S02]  /*4730*/  @!P0 IMAD R8, R13, R40, R2 ;  /* 0x000000280d088224 */ /* 0x000fe400078e0202 */
[----:B------:R-:W-:Y:S02]  /*4740*/  @!P0 IMAD.MOV.U32 R2, RZ, RZ, R0 ;  /* 0x000000ffff028224 */ /* 0x000fe400078e0000 */
[----:B------:R-:W-:Y:S02]  /*4750*/  IMAD R11, R3, R12, R11 ;  /* 0x0000000c030b7224 */ /* 0x000fe400078e020b */
[----:B------:R-:W-:Y:S02]  /*4760*/  IMAD R10, R6, R9, R10 ;  /* 0x00000009060a7224 */ /* 0x000fe400078e020a */
[----:B------:R-:W-:Y:S02]  /*4770*/  IMAD R11, R2, R3, R11 ;  /* 0x00000003020b7224 */ /* 0x000fe400078e020b */
[----:B------:R-:W-:Y:S02]  /*4780*/  IMAD R10, R8, R6, R10 ;  /* 0x00000006080a7224 */ /* 0x000fe400078e020a */
.L_x_88:
[----:B------:R-:W-:Y:S05]  /*4790*/  BRA.U UP1, `(.L_x_89) ;  /* 0x0000000101107547 */ /* 0x000fea000b800000 */
[----:B------:R-:W-:Y:S04]  /*47a0*/  MOV R2, UR6 ;  /* 0x0000000600027c02 */ /* 0x000fe80008000f00 */
[----:B------:R-:W-:Y:S04]  /*47b0*/  SHF.L.U32 R2, R2, 0x1f, RZ ;  /* 0x0000001f02027819 */ /* 0x000fe800000006ff */
[----:B------:R-:W2:Y:S02]  /*47c0*/  SYNCS.PHASECHK.TRANS64.TRYWAIT P0, [UR7+0x98], R2 ;  /* 0x00009802ff0075a7 */ /* 0x000ea40008001107 */
[----:B--2---:R-:W-:Y:S05]  /*47d0*/  @!P0 BRA `(.L_x_90) ;  /* 0x0000005800c48947 */ /* 0x004fea0003800000 */
.L_x_89:
[----:B------:R-:W-:Y:S02]  /*47e0*/  R2UR UR42, R15 ;  /* 0x000000000f2a72ca */ /* 0x000fe400000e0000 */
[----:B------:R-:W-:Y:S02]  /*47f0*/  R2UR UR43, R14 ;  /* 0x000000000e2b72ca */ /* 0x000fe400000e0000 */
[----:B------:R-:W-:Y:S02]  /*4800*/  ISETP.NE.U32.AND P2, PT, RZ, UR4, PT ;  /* 0x00000004ff007c0c */ /* 0x000fe4000bf45070 */
[----:B------:R-:W-:Y:S02]  /*4810*/  SHF.L.U32 R14, R29, 0x1f, RZ ;  /* 0x0000001f1d0e7819 */ /* 0x000fe400000006ff */
[----:B------:R-:W-:Y:S05]  /*4820*/  ISETP.NE.AND.EX P2, PT, RZ, UR5, PT, P2 ;  /* 0x00000005ff007c0c */ /* 0x000fea000bf45320 */
[----:B------:R-:W-:Y:S02]  /*4830*/  USHF.L.U32 UR42, UR42, 0x8, URZ ;  /* 0x000000082a2a7899 */ /* 0x000fe400080006ff */
[----:B------:R-:W-:Y:S01]  /*4840*/  USHF.L.U32 UR43, UR43, 0x6, URZ ;  /* 0x000000062b2b7899 */ /* 0x000fe200080006ff */
[----:B------:R-:W-:Y:S11]  /*4850*/  BRA.U !UP4, `(.L_x_91) ;  /* 0x000000010c347547 */ /* 0x000ff6000b800000 */
[----:B------:R-:W-:Y:S01]  /*4860*/  UPLOP3.LUT UP0, UPT, UPT, UPT, UP3, 0x80, 0x8 ;  /* 0x000000000008789c */ /* 0x000fe20003f0f030 */
[----:B--2---:R-:W-:Y:S02]  /*4870*/  HFMA2 R0, -RZ, RZ, 0, 5.9604644775390625e-08 ;  /* 0x00000001ff007431 */ /* 0x004fe400000001ff */
[----:B------:R-:W-:Y:S03]  /*4880*/  IMAD.MOV.U32 R96, RZ, RZ, 0x1 ;  /* 0x00000001ff607424 */ /* 0x000fe600078e00ff */
[----:B------:R-:W-:Y:S05]  /*4890*/  PLOP3.LUT P0, PT, PT, PT, UP0, 0x80, 0x8 ;  /* 0x000000000008781c */ /* 0x000fea0003f0f008 */
[----:B------:R-:W2:Y:S01]  /*48a0*/  @UP0 LDCU.64 UR10, c[0x0][0x888] ;  /* 0x00011100ff0a07ac */ /* 0x000ea20008000a00 */
[----:B------:R-:W-:Y:S07]  /*48b0*/  @UP0 UIMAD UR8, UR36, UR4, URZ ;  /* 0x00000004240802a4 */ /* 0x000fee000f8e02ff */
[----:B------:R-:W-:Y:S01]  /*48c0*/  @!P0 PRMT R96, R0, 0x7610, R96 ;  /* 0x0000761000608816 */ /* 0x000fe20000000060 */
[----:B--2---:R-:W-:Y:S03]  /*48d0*/  @UP0 UIMAD.WIDE UR10, UR8, 0x4, UR10 ;  /* 0x00000004080a08a5 */ /* 0x004fe6000f8e020a */
[----:B------:R-:W2:Y:S03]  /*48e0*/  @!UP0 LDCU UR8, c[0x0][0x880] ;  /* 0x00011000ff0887ac */ /* 0x000ea60008000800 */
[----:B------:R-:W-:Y:S01]  /*48f0*/  IMAD.U32 R8, RZ, RZ, UR10 ;  /* 0x0000000aff087e24 */ /* 0x000fe2000f8e00ff */
[----:B------:R-:W-:Y:S05]  /*4900*/  MOV R9, UR11 ;  /* 0x0000000b00097c02 */ /* 0x000fea0008000f00 */
[----:B-----5:R4:W5:Y:S02]  /*4910*/  @P0 LDG.E R49, desc[UR46][R8.64] ;  /* 0x0000002e08310981 */ /* 0x020964000c1e1900 */
[----:B--2-4-:R-:W-:Y:S07]  /*4920*/  @!P0 IMAD.U32 R49, RZ, RZ, UR8 ;  /* 0x00000008ff318e24 */ /* 0x014fee000f8e00ff */
.L_x_91:
[----:B-----5:R-:W-:Y:S01]  /*4930*/  @!P2 FSETP.EQ.AND P0, PT, R49, RZ, PT ;  /* 0x000000ff3100a20b */ /* 0x020fe20003f02000 */
[----:B------:R-:W-:Y:S01]  /*4940*/  @!UPT UIADD3 URZ, UPT, UPT, URZ, URZ, URZ ;  /* 0x000000fffffff290 */ /* 0x000fe2000fffe0ff */
[----:B------:R-:W-:Y:S11]  /*4950*/  @!P2 BRA `(.L_x_92) ;  /* 0x000000000014a947 */ /* 0x000ff60003800000 */
[----:B------:R-:W-:Y:S02]  /*4960*/  LOP3.LUT P2, RZ, R96, 0xff, RZ, 0xc0, !PT ;  /* 0x000000ff60ff7812 */ /* 0x000fe4000784c0ff */
[----:B------:R-:W-:Y:S04]  /*4970*/  PLOP3.LUT P0, PT, PT, PT, UP0, 0x80, 0x8 ;  /* 0x000000000008781c */ /* 0x000fe80003f0f008 */
[----:B------:R-:W-:Y:S07]  /*4980*/  PLOP3.LUT P0, PT, P0, PT, PT, 0x8, 0x80 ;  /* 0x000000000080781c */ /* 0x000fee000070e170 */
[----:B------:R-:W-:Y:S11]  /*4990*/  @P2 FSETP.EQ.AND P0, PT, R49, RZ, PT ;  /* 0x000000ff3100220b */ /* 0x000ff60003f02000 */
[----:B------:R-:W-:Y:S02]  /*49a0*/  @!UPT UIADD3 URZ, UPT, UPT, URZ, URZ, URZ ;  /* 0x000000fffffff290 */ /* 0x000fe4000fffe0ff */
.L_x_92:
[----:B------:R-:W4:Y:S01]  /*49b0*/  SYNCS.PHASECHK.TRANS64.TRYWAIT P2, [UR7+0x70], R14 ;  /* 0x0000700eff0075a7 */ /* 0x000f220008041107 */
[----:B------:R-:W-:Y:S04]  /*49c0*/  ELECT P4, URZ, PT ;  /* 0x0000000000ff782f */ /* 0x000fe80003880000 */
[----:B------:R-:W-:Y:S11]  /*49d0*/  PLOP3.LUT P4, PT, P0, P4, PT, 0xf2, 0x2f ;  /* 0x00000000002f781c */ /* 0x000ff60000789e72 */
[----:B------:R-:W-:Y:S02]  /*49e0*/  @!UPT UIADD3 URZ, UPT, UPT, URZ, URZ, URZ ;  /* 0x000000fffffff290 */ /* 0x000fe4000fffe0ff */
[----:B-1----:R-:W-:Y:S05]  /*49f0*/  @!P4 IADD3 R8, P0, PT, R30, 0x580, RZ ;  /* 0x000005801e08c810 */ /* 0x002fea0007f1e0ff */
[----:B--2---:R-:W-:Y:S01]  /*4a00*/  @!P4 IMAD.X R2, RZ, RZ, R31, P0 ;  /* 0x000000ffff02c224 */ /* 0x004fe200000e061f */
[----:B----4-:R-:W-:Y:S07]  /*4a10*/  @!P2 BRA `(.L_x_93) ;  /* 0x00000058004ca947 */ /* 0x010fee0003800000 */
.L_x_179:
[----:B------:R-:W-:Y:S01]  /*4a20*/  @!P4 R2UR UR9, R8 ;  /* 0x000000000809c2ca */ /* 0x000fe200000e0000 */
[----:B------:R-:W-:Y:S01]  /*4a30*/  VOTEU.ALL UP1, P4 ;  /* 0x0000000000ff7886 */ /* 0x000fe20002020000 */
[----:B------:R-:W-:Y:S01]  /*4a40*/  @!P4 R2UR UR8, R2 ;  /* 0x000000000208c2ca */ /* 0x000fe200000e0000 */
[----:B------:R-:W-:Y:S01]  /*4a50*/  VOTEU.ALL UP2, P4 ;  /* 0x0000000000ff7886 */ /* 0x000fe20002040000 */
[----:B------:R-:W-:Y:S01]  /*4a60*/  UMOV UR16, 0x0 ;  /* 0x0000000000107882 */ /* 0x000fe20000000000 */
[----:B------:R-:W-:Y:S01]  /*4a70*/  UMOV UR17, 0x10000000 ;  /* 0x1000000000117882 */ /* 0x000fe20000000000 */
[----:B------:R-:W-:Y:S01]  /*4a80*/  @!UP1 UIADD3 UR40, UPT, UPT, UR7, 0x200, URZ ;  /* 0x0000020007289890 */ /* 0x000fe2000fffe0ff */
[----:B-1----:R-:W-:Y:S01]  /*4a90*/  @!P4 IMAD.MOV.U32 R0, RZ, RZ, 0x1000 ;  /* 0x00001000ff00c424 */ /* 0x002fe200078e00ff */
[----:B------:R-:W-:Y:S01]  /*4aa0*/  UMOV UR44, UR36 ;  /* 0x00000024002c7c82 */ /* 0x000fe20008000000 */
[----:B------:R-:W-:Y:S01]  /*4ab0*/  @!UP1 UIADD3 UR10, UPT, UPT, UR42, 0x80, URZ ;  /* 0x000000802a0a9890 */ /* 0x000fe2000fffe0ff */
[----:B------:R-:W-:Y:S01]  /*4ac0*/  UMOV UR11, UR43 ;  /* 0x0000002b000b7c82 */ /* 0x000fe20008000000 */
[----:B------:R-:W-:Y:S02]  /*4ad0*/  UMOV UR12, UR36 ;  /* 0x00000024000c7c82 */ /* 0x000fe40008000000 */
[----:B------:R-:W-:Y:S01]  /*4ae0*/  IMAD.U32 R8, RZ, RZ, UR9 ;  /* 0x00000009ff087e24 */ /* 0x000fe2000f8e00ff */
[----:B------:R-:W-:Y:S01]  /*4af0*/  UMOV UR9, UR41 ;  /* 0x0000002900097c82 */ /* 0x000fe20008000000 */
[----:B------:R-:W-:Y:S01]  /*4b00*/  IMAD.U32 R9, RZ, RZ, UR8 ;  /* 0x00000008ff097e24 */ /* 0x000fe2000f8e00ff */
[----:B------:R-:W-:Y:S02]  /*4b10*/  @!UP1 UIADD3 UR8, UPT, UPT, UR7, 0xa00, URZ ;  /* 0x00000a0007089890 */ /* 0x000fe4000fffe0ff */
[----:B------:R-:W-:Y:S01]  /*4b20*/  @!P4 R2UR UR18, R8 ;  /* 0x000000000812c2ca */ /* 0x000fe200000e0000 */
[----:B------:R-:W-:Y:S01]  /*4b30*/  VOTEU.ALL UP1, P4 ;  /* 0x0000000000ff7886 */ /* 0x000fe20002020000 */
[----:B------:R-:W-:Y:S01]  /*4b40*/  @!P4 R2UR UR19, R9 ;  /* 0x000000000913c2ca */ /* 0x000fe200000e0000 */
[----:B------:R-:W-:Y:S01]  /*4b50*/  UPRMT UR14, UR37, 0x654, UR41 ;  /* 0x00000654250e7896 */ /* 0x000fe20008000029 */
[----:B------:R-:W-:Y:S05]  /*4b60*/  @!P4 IADD3 R8, P0, PT, R30, 0x580, RZ ;  /* 0x000005801e08c810 */ /* 0x000fea0007f1e0ff */
[----:B------:R-:W-:Y:S06]  /*4b70*/  @!P4 IMAD.X R2, RZ, RZ, R31, P0 ;  /* 0x000000ffff02c224 */ /* 0x000fec00000e061f */
[----:B------:R1:W-:Y:S01]  /*4b80*/  @!UP2 UTMALDG.3D [UR40], [UR18], desc[UR16] ;  /* 0x000010281200a5b4 */ /* 0x0003e20008011000 */
[----:B------:R1:W-:Y:S01]  /*4b90*/  @!UP1 UTMALDG.3D [UR8], [UR18], desc[UR16] ;  /* 0x00001008120095b4 */ /* 0x0003e20008011000 */
[----:B------:R1:W-:Y:S01]  /*4ba0*/  @!P4 SYNCS.ARRIVE.TRANS64.RED.A0TR RZ, [UR7+0x50], R0 ;  /* 0x00005000ffffc9a7 */ /* 0x0003e20008300407 */
[----:B------:R-:W-:Y:S01]  /*4bb0*/  SYNCS.ARRIVE.TRANS64.RED.A1T0 RZ, [UR14], RZ ;  /* 0x000000ffffff79a7 */ /* 0x000fe2000810040e */
[----:B------:R-:W2:Y:S02]  /*4bc0*/  SYNCS.PHASECHK.TRANS64.TRYWAIT P2, [UR7+0x78], R14 ;  /* 0x0000780eff0075a7 */ /* 0x000ea40008041107 */
[----:B-12---:R-:W-:Y:S05]  /*4bd0*/  @!P2 BRA `(.L_x_94) ;  /* 0x0000005400f4a947 */ /* 0x006fea0003800000 */
.L_x_181:
        /* <DEDUP_REMOVED lines=8> */
[----:B------:R-:W-:Y:S01]  /*4c60*/  @!UP1 UIADD3 UR32, UPT, UPT, UR7, 0x1200, URZ ;  /* 0x0000120007209890 */ /* 0x000fe2000fffe0ff */
[----:B------:R-:W-:Y:S01]  /*4c70*/  UMOV UR35, UR43 ;  /* 0x0000002b00237c82 */ /* 0x000fe20008000000 */
[----:B------:R-:W-:Y:S03]  /*4c80*/  @!UP1 UIADD3 UR10, UPT, UPT, UR42, 0xa0, URZ ;  /* 0x000000a02a0a9890 */ /* 0x000fe6000fffe0ff */
[----:B------:R-:W-:Y:S01]  /*4c90*/  IMAD.U32 R8, RZ, RZ, UR9 ;  /* 0x00000009ff087e24 */ /* 0x000fe2000f8e00ff */
[----:B------:R-:W-:Y:S01]  /*4ca0*/  UMOV UR9, UR33 ;  /* 0x0000002100097c82 */ /* 0x000fe20008000000 */
[----:B------:R-:W-:Y:S01]  /*4cb0*/  IMAD.U32 R9, RZ, RZ, UR8 ;  /* 0x00000008ff097e24 */ /* 0x000fe2000f8e00ff */
[----:B------:R-:W-:Y:S02]  /*4cc0*/  @!UP1 UIADD3 UR8, UPT, UPT, UR7, 0x1a00, URZ ;  /* 0x00001a0007089890 */ /* 0x000fe4000fffe0ff */
[----:B------:R-:W-:Y:S01]  /*4cd0*/  @!P4 R2UR UR18, R8 ;  /* 0x000000000812c2ca */ /* 0x000fe200000e0000 */
[----:B------:R-:W-:Y:S01]  /*4ce0*/  VOTEU.ALL UP1, P4 ;  /* 0x0000000000ff7886 */ /* 0x000fe20002020000 */
[----:B------:R-:W-:Y:S01]  /*4cf0*/  @!P4 R2UR UR19, R9 ;  /* 0x000000000913c2ca */ /* 0x000fe200000e0000 */
[----:B------:R-:W-:Y:S01]  /*4d00*/  UMOV UR11, UR43 ;  /* 0x0000002b000b7c82 */ /* 0x000fe20008000000 */
[----:B------:R-:W-:Y:S01]  /*4d10*/  UMOV UR12, UR36 ;  /* 0x00000024000c7c82 */ /* 0x000fe20008000000 */
[----:B------:R-:W-:Y:S01]  /*4d20*/  UPRMT UR14, UR37, 0x654, UR33 ;  /* 0x00000654250e7896 */ /* 0x000fe20008000021 */
[----:B------:R-:W-:Y:S05]  /*4d30*/  @!P4 IADD3 R8, P0, PT, R30, 0x580, RZ ;  /* 0x000005801e08c810 */ /* 0x000fea0007f1e0ff */
[----:B------:R-:W-:Y:S04]  /*4d40*/  @!P4 IMAD.X R2, RZ, RZ, R31, P0 ;  /* 0x000000ffff02c224 */ /* 0x000fe800000e061f */
[----:B------:R1:W-:Y:S01]  /*4d50*/  @!UP2 UTMALDG.3D [UR32], [UR18], desc[UR16] ;  /* 0x000010201200a5b4 */ /* 0x0003e20008011000 */
[----:B------:R1:W-:Y:S01]  /*4d60*/  @!UP1 UTMALDG.3D [UR8], [UR18], desc[UR16] ;  /* 0x00001008120095b4 */ /* 0x0003e20008011000 */
[----:B------:R1:W-:Y:S01]  /*4d70*/  @!P4 SYNCS.ARRIVE.TRANS64.RED.A0TR RZ, [UR7+0x58], R0 ;  /* 0x00005800ffffc9a7 */ /* 0x0003e20008300407 */
[----:B------:R-:W-:Y:S01]  /*4d80*/  SYNCS.ARRIVE.TRANS64.RED.A1T0 RZ, [UR14], RZ ;  /* 0x000000ffffff79a7 */ /* 0x000fe2000810040e */
[----:B------:R-:W2:Y:S02]  /*4d90*/  SYNCS.PHASECHK.TRANS64.TRYWAIT P2, [UR7+0x80], R14 ;  /* 0x0000800eff0075a7 */ /* 0x000ea40008041107 */
[----:B-12---:R-:W-:Y:S05]  /*4da0*/  @!P2 BRA `(.L_x_95) ;  /* 0x000000540098a947 */ /* 0x006fea0003800000 */
.L_x_183:
[----:B------:R-:W2:Y:S01]  /*4db0*/  LDC.64 R12, c[0x0][0xb18] ;  /* 0x0002c600ff0c7b82 */ /* 0x000ea20000000a00 */
[----:B------:R-:W-:Y:S01]  /*4dc0*/  @!P4 R2UR UR8, R2 ;  /* 0x000000000208c2ca */ /* 0x000fe200000e0000 */
[----:B------:R-:W-:Y:S01]  /*4dd0*/  VOTEU.ALL UP1, P4 ;  /* 0x0000000000ff7886 */ /* 0x000fe20002020000 */
[----:B------:R-:W-:Y:S01]  /*4de0*/  @!P4 R2UR UR9, R8 ;  /* 0x000000000809c2ca */ /* 0x000fe200000e0000 */
[----:B------:R-:W-:Y:S01]  /*4df0*/  VOTEU.ALL UP2, P4 ;  /* 0x0000000000ff7886 */ /* 0x000fe20002040000 */
[----:B------:R-:W-:Y:S03]  /*4e00*/  UMOV UR16, 0x0 ;  /* 0x0000000000107882 */ /* 0x000fe60000000000 */
[----:B------:R-:W4:Y:S01]  /*4e10*/  @!P1 LDC R2, c[0x0][0xb0c] ;  /* 0x0002c300ff029b82 */ /* 0x000f220000000800 */
[----:B------:R-:W-:Y:S01]  /*4e20*/  @!UP1 UIADD3 UR26, UPT, UPT, UR42, 0x40, URZ ;  /* 0x000000402a1a9890 */ /* 0x000fe2000fffe0ff */
[----:B-1----:R-:W-:Y:S01]  /*4e30*/  @!P4 IMAD.MOV.U32 R0, RZ, RZ, 0x1000 ;  /* 0x00001000ff00c424 */ /* 0x002fe200078e00ff */
[----:B------:R-:W-:Y:S01]  /*4e40*/  @!UP1 UIADD3 UR24, UPT, UPT, UR7, 0x2200, URZ ;  /* 0x0000220007189890 */ /* 0x000fe2000fffe0ff */
[----:B------:R-:W-:Y:S01]  /*4e50*/  @P3 SHF.R.U32.HI R26, RZ, 0x10, R21 ;  /* 0x00000010ff1a3819 */ /* 0x000fe20000011615 */
[----:B------:R-:W-:Y:S01]  /*4e60*/  UMOV UR17, 0x10000000 ;  /* 0x1000000000117882 */ /* 0x000fe20000000000 */
[----:B------:R-:W-:Y:S01]  /*4e70*/  UMOV UR27, UR43 ;  /* 0x0000002b001b7c82 */ /* 0x000fe20008000000 */
[----:B------:R-:W-:Y:S01]  /*4e80*/  UMOV UR28, UR36 ;  /* 0x00000024001c7c82 */ /* 0x000fe20008000000 */
[----:B------:R-:W-:Y:S01]  /*4e90*/  IMAD.U32 R9, RZ, RZ, UR8 ;  /* 0x00000008ff097e24 */ /* 0x000fe2000f8e00ff */
[----:B------:R-:W-:Y:S01]  /*4ea0*/  @!UP1 UIADD3 UR10, UPT, UPT, UR42, 0xc0, URZ ;  /* 0x000000c02a0a9890 */ /* 0x000fe2000fffe0ff */
[----:B------:R-:W-:Y:S01]  /*4eb0*/  IMAD.U32 R8, RZ, RZ, UR9 ;  /* 0x00000009ff087e24 */ /* 0x000fe2000f8e00ff */
[----:B------:R-:W-:Y:S01]  /*4ec0*/  @!UP1 UIADD3 UR8, UPT, UPT, UR7, 0x2a00, URZ ;  /* 0x00002a0007089890 */ /* 0x000fe2000fffe0ff */
[----:B------:R-:W-:Y:S01]  /*4ed0*/  VIADD R28, R28, 0x1 ;  /* 0x000000011c1c7836 */ /* 0x000fe20000000000 */
[----:B------:R-:W-:Y:S01]  /*4ee0*/  @!P4 R2UR UR19, R9 ;  /* 0x000000000913c2ca */ /* 0x000fe200000e0000 */
[----:B------:R-:W-:Y:S01]  /*4ef0*/  VOTEU.ALL UP1, P4 ;  /* 0x0000000000ff7886 */ /* 0x000fe20002020000 */
[----:B------:R-:W-:Y:S01]  /*4f00*/  @!P4 R2UR UR18, R8 ;  /* 0x000000000812c2ca */ /* 0x000fe200000e0000 */
[----:B------:R-:W-:Y:S01]  /*4f10*/  UMOV UR9, UR25 ;  /* 0x0000001900097c82 */ /* 0x000fe20008000000 */
[----:B------:R-:W1:Y:S01]  /*4f20*/  LDC.64 R8, c[0x0][0xb10] ;  /* 0x0002c400ff087b82 */ /* 0x000e620000000a00 */
[----:B------:R-:W-:Y:S01]  /*4f30*/  UMOV UR11, UR43 ;  /* 0x0000002b000b7c82 */ /* 0x000fe20008000000 */
[----:B------:R-:W-:Y:S01]  /*4f40*/  UMOV UR12, UR36 ;  /* 0x00000024000c7c82 */ /* 0x000fe20008000000 */
[----:B------:R-:W-:Y:S08]  /*4f50*/  UPRMT UR14, UR37, 0x654, UR25 ;  /* 0x00000654250e7896 */ /* 0x000ff00008000019 */
[----:B------:R1:W-:Y:S01]  /*4f60*/  @!UP2 UTMALDG.3D [UR24], [UR18], desc[UR16] ;  /* 0x000010181200a5b4 */ /* 0x0003e20008011000 */
[----:B------:R1:W-:Y:S01]  /*4f70*/  @!UP1 UTMALDG.3D [UR8], [UR18], desc[UR16] ;  /* 0x00001008120095b4 */ /* 0x0003e20008011000 */
[----:B------:R5:W-:Y:S01]  /*4f80*/  @!P4 SYNCS.ARRIVE.TRANS64.RED.A0TR RZ, [UR7+0x60], R0 ;  /* 0x00006000ffffc9a7 */ /* 0x000be20008300407 */
[C---:B-1----:R-:W-:Y:S01]  /*4f90*/  @!P1 IMAD.HI.U32 R8, R11.reuse, R8, RZ ;  /* 0x000000080b089227 */ /* 0x042fe200078e00ff */
[----:B--2---:R-:W-:Y:S02]  /*4fa0*/  @!P1 ISETP.NE.AND P0, PT, R12, 0x1, PT ;  /* 0x000000010c00980c */ /* 0x004fe40003f05270 */
[----:B----4-:R-:W-:Y:S01]  /*4fb0*/  @!P1 ISETP.NE.AND P2, PT, R2, 0x1, PT ;  /* 0x000000010200980c */ /* 0x010fe20003f45270 */
[C---:B------:R-:W-:Y:S01]  /*4fc0*/  @!P1 IMAD.HI.U32 R13, R10.reuse, R13, RZ ;  /* 0x0000000d0a0d9227 */ /* 0x040fe200078e00ff */
[----:B------:R-:W-:Y:S04]  /*4fd0*/  @!P1 SHF.R.U32.HI R8, RZ, R9, R8 ;  /* 0x00000009ff089219 */ /* 0x000fe80000011608 */
[----:B------:R-:W-:Y:S01]  /*4fe0*/  @!P1 SEL R8, R11, R8, !P2 ;  /* 0x000000080b089207 */ /* 0x000fe20005000000 */
[----:B------:R-:W-:Y:S01]  /*4ff0*/  SYNCS.ARRIVE.TRANS64.RED.A1T0 RZ, [UR14], RZ ;  /* 0x000000ffffff79a7 */ /* 0x000fe2000810040e */
[----:B------:R-:W1:Y:S01]  /*5000*/  SYNCS.PHASECHK.TRANS64.TRYWAIT P5, [UR7+0x88], R14 ;  /* 0x0000880eff0075a7 */ /* 0x000e6200080a1107 */
[----:B-----5:R-:W2:Y:S02]  /*5010*/  @!P1 LDC R0, c[0x0][0xb20] ;  /* 0x0002c800ff009b82 */ /* 0x020ea40000000800 */
[----:B--2---:R-:W-:Y:S04]  /*5020*/  @!P1 SHF.R.U32.HI R0, RZ, R0, R13 ;  /* 0x00000000ff009219 */ /* 0x004fe8000001160d */
[----:B------:R-:W-:Y:S05]  /*5030*/  @!P1 SEL R9, R10, R0, !P0 ;  /* 0x000000000a099207 */ /* 0x000fea0004000000 */
[----:B------:R-:W-:Y:S02]  /*5040*/  @!P1 IMAD.IADD R0, R9, 0x1, -R8 ;  /* 0x0000000109009824 */ /* 0x000fe400078e0a08 */
[----:B------:R-:W-:Y:S02]  /*5050*/  @!P1 IMAD.IADD R8, R8, 0x1, -R9 ;  /* 0x0000000108089824 */ /* 0x000fe400078e0a09 */
[----:B------:R-:W-:Y:S02]  /*5060*/  @!P1 IMAD R11, R0, R2, R11 ;  /* 0x00000002000b9224 */ /* 0x000fe400078e020b */
[----:B------:R-:W-:Y:S01]  /*5070*/  @!P1 IMAD R10, R8, R12, R10 ;  /* 0x0000000c080a9224 */ /* 0x000fe200078e020a */
[----:B-1----:R-:W-:Y:S06]  /*5080*/  @!P5 BRA `(.L_x_96) ;  /* 0x0000005000f8d947 */ /* 0x002fec0003800000 */
.L_x_185:
[----:B------:R-:W-:Y:S01]  /*5090*/  @!P4 IADD3 R2, P0, PT, R30, 0x580, RZ ;  /* 0x000005801e02c810 */ /* 0x000fe20007f1e0ff */
[----:B------:R-:W-:Y:S01]  /*50a0*/  VOTEU.ALL UP1, P4 ;  /* 0x0000000000ff7886 */ /* 0x000fe20002020000 */
[----:B------:R-:W-:Y:S01]  /*50b0*/  VOTEU.ALL UP2, P4 ;  /* 0x0000000000ff7886 */ /* 0x000fe20002040000 */
[----:B------:R-:W-:Y:S01]  /*50c0*/  UMOV UR14, 0x0 ;  /* 0x00000000000e7882 */ /* 0x000fe20000000000 */
[----:B------:R-:W-:Y:S01]  /*50d0*/  @!P4 R2UR UR9, R2 ;  /* 0x000000000209c2ca */ /* 0x000fe200000e0000 */
[----:B-1----:R-:W-:Y:S01]  /*50e0*/  @!P4 IMAD.X R0, RZ, RZ, R31, P0 ;  /* 0x000000ffff00c224 */ /* 0x002fe200000e061f */
[----:B------:R-:W-:Y:S01]  /*50f0*/  @!UP1 UIADD3 UR17, UPT, UPT, UR7, 0x68, URZ ;  /* 0x0000006807119890 */ /* 0x000fe2000fffe0ff */
[----:B------:R-:W-:Y:S01]  /*5100*/  ISETP.NE.AND P0, PT, R28, 0x2, PT ;  /* 0x000000021c00780c */ /* 0x000fe20003f05270 */
[----:B------:R-:W-:Y:S01]  /*5110*/  @!UP1 UIADD3 UR18, UPT, UPT, UR42, 0x60, URZ ;  /* 0x000000602a129890 */ /* 0x000fe2000fffe0ff */
[----:B------:R-:W-:Y:S01]  /*5120*/  LOP3.LUT R29, R29, 0x1, RZ, 0x3c, !PT ;  /* 0x000000011d1d7812 */ /* 0x000fe200078e3cff */
[----:B------:R-:W-:Y:S01]  /*5130*/  @!UP1 UIADD3 UR16, UPT, UPT, UR7, 0x3200, URZ ;  /* 0x0000320007109890 */ /* 0x000fe2000fffe0ff */
[----:B------:R-:W-:Y:S01]  /*5140*/  @!P4 R2UR UR8, R0 ;  /* 0x000000000008c2ca */ /* 0x000fe200000e0000 */
[----:B------:R-:W-:Y:S01]  /*5150*/  UMOV UR15, 0x10000000 ;  /* 0x10000000000f7882 */ /* 0x000fe20000000000 */
[----:B------:R-:W-:Y:S01]  /*5160*/  UMOV UR19, UR43 ;  /* 0x0000002b00137c82 */ /* 0x000fe20008000000 */
[----:B------:R-:W-:Y:S01]  /*5170*/  UMOV UR20, UR36 ;  /* 0x0000002400147c82 */ /* 0x000fe20008000000 */
[----:B------:R-:W-:Y:S01]  /*5180*/  @!UP1 UIADD3 UR10, UPT, UPT, UR42, 0xe0, URZ ;  /* 0x000000e02a0a9890 */ /* 0x000fe2000fffe0ff */
[----:B------:R-:W-:Y:S01]  /*5190*/  SEL R0, RZ, 0x1, P0 ;  /* 0x00000001ff007807 */ /* 0x000fe20000000000 */
[----:B------:R-:W-:Y:S01]  /*51a0*/  IMAD.U32 R8, RZ, RZ, UR9 ;  /* 0x00000009ff087e24 */ /* 0x000fe2000f8e00ff */
[----:B------:R-:W-:Y:S01]  /*51b0*/  UMOV UR11, UR43 ;  /* 0x0000002b000b7c82 */ /* 0x000fe20008000000 */
[----:B------:R-:W-:Y:S01]  /*51c0*/  UMOV UR12, UR36 ;  /* 0x00000024000c7c82 */ /* 0x000fe20008000000 */
[----:B------:R-:W-:Y:S01]  /*51d0*/  UMOV UR9, UR17 ;  /* 0x0000001100097c82 */ /* 0x000fe20008000000 */
[----:B------:R-:W-:Y:S01]  /*51e0*/  @P3 R2UR UR36, R26 ;  /* 0x000000001a2432ca */ /* 0x000fe200000e0000 */
[----:B------:R-:W-:Y:S01]  /*51f0*/  IMAD.IADD R15, R10, 0x1, R94 ;  /* 0x000000010a0f7824 */ /* 0x000fe200078e025e */
[----:B------:R-:W-:Y:S01]  /*5200*/  @!P4 R2UR UR22, R8 ;  /* 0x000000000816c2ca */ /* 0x000fe200000e0000 */
[----:B------:R-:W-:Y:S01]  /*5210*/  IMAD.U32 R9, RZ, RZ, UR8 ;  /* 0x00000008ff097e24 */ /* 0x000fe2000f8e00ff */
[----:B------:R-:W-:Y:S01]  /*5220*/  @!UP1 UIADD3 UR8, UPT, UPT, UR7, 0x3a00, URZ ;  /* 0x00003a0007089890 */ /* 0x000fe2000fffe0ff */
[----:B------:R-:W-:Y:S01]  /*5230*/  LOP3.LUT R27, R27, R0, RZ, 0x3c, !PT ;  /* 0x000000001b1b7212 */ /* 0x000fe200078e3cff */
[----:B------:R-:W-:Y:S01]  /*5240*/  VOTEU.ALL UP1, P4 ;  /* 0x0000000000ff7886 */ /* 0x000fe20002020000 */
[----:B------:R-:W-:Y:S01]  /*5250*/  IMAD.IADD R14, R11, 0x1, R95 ;  /* 0x000000010b0e7824 */ /* 0x000fe200078e025f */
[----:B------:R-:W-:Y:S02]  /*5260*/  @!P4 R2UR UR23, R9 ;  /* 0x000000000917c2ca */ /* 0x000fe400000e0000 */
[----:B------:R-:W-:Y:S11]  /*5270*/  SEL R28, R28, RZ, P0 ;  /* 0x000000ff1c1c7207 */ /* 0x000ff60000000000 */
[----:B------:R2:W-:Y:S01]  /*5280*/  @!UP2 UTMALDG.3D [UR16], [UR22], desc[UR14] ;  /* 0x00000e101600a5b4 */ /* 0x0005e20008011000 */
[----:B------:R2:W-:Y:S01]  /*5290*/  @!UP1 UTMALDG.3D [UR8], [UR22], desc[UR14] ;  /* 0x00000e08160095b4 */ /* 0x0005e20008011000 */
[----:B------:R2:W-:Y:S01]  /*52a0*/  @!P4 SYNCS.ARRIVE.TRANS64.RED.A0TR RZ, [UR7+0x68], R25 ;  /* 0x00006819ffffc9a7 */ /* 0x0005e20008300407 */
[----:B------:R-:W-:Y:S01]  /*52b0*/  UPLOP3.LUT UP1, UPT, UPT, UPT, UPT, 0x80, 0x8 ;  /* 0x000000000008789c */ /* 0x000fe20003f2f070 */
[----:B------:R-:W-:Y:S01]  /*52c0*/  SYNCS.ARRIVE.TRANS64.RED.A1T0 RZ, [UR13], RZ ;  /* 0x000000ffffff79a7 */ /* 0x000fe2000810040d */
[----:B------:R-:W-:Y:S09]  /*52d0*/  @P3 BRA `(.L_x_97) ;  /* 0xfffffff000343947 */ /* 0x000ff2000383ffff */
[----:B------:R-:W-:-:S04]  /*52e0*/  SHF.L.U32 R2, R29, 0x1f, RZ ;  /* 0x0000001f1d027819 */ /* 0x000fc800000006ff */
[----:B------:R-:W1:Y:S02]  /*52f0*/  SYNCS.PHASECHK.TRANS64.TRYWAIT P0, [UR7+0x70], R2 ;  /* 0x00007002ff0075a7 */ /* 0x000e640008001107 */
[----:B-1----:R-:W-:Y:S05]  /*5300*/  @!P0 BRA `(.L_x_98) ;  /* 0x0000005000708947 */ /* 0x002fea0003800000 */
.L_x_187:
[----:B------:R-:W4:Y:S02]  /*5310*/  SYNCS.PHASECHK.TRANS64.TRYWAIT P0, [UR7+0x78], R2 ;  /* 0x00007802ff0075a7 */ /* 0x000f240008001107 */
[----:B----4-:R-:W-:Y:S05]  /*5320*/  @!P0 BRA `(.L_x_99) ;  /* 0x0000005000808947 */ /* 0x010fea0003800000 */
.L_x_189:
[----:B------:R-:W4:Y:S02]  /*5330*/  SYNCS.PHASECHK.TRANS64.TRYWAIT P0, [UR7+0x80], R2 ;  /* 0x00008002ff0075a7 */ /* 0x000f240008001107 */
[----:B----4-:R-:W-:Y:S05]  /*5340*/  @!P0 BRA `(.L_x_100) ;  /* 0x0000005000908947 */ /* 0x010fea0003800000 */
.L_x_191:
[----:B-1----:R-:W-:-:S07]  /*5350*/  MOV R0, UR7 ;  /* 0x0000000700007c02 */ /* 0x002fce0008000f00 */
.L_x_101:
[----:B-1----:R-:W-:-:S04]  /*5360*/  SHF.L.U32 R2, R29, 0x1f, RZ ;  /* 0x0000001f1d027819 */ /* 0x002fc800000006ff */
[----:B------:R1:W4:Y:S03]  /*5370*/  SYNCS.PHASECHK.TRANS64.TRYWAIT P0, [R0+URZ+0x88], R2 ;  /* 0x00008802000075a7 */ /* 0x00032600080011ff */
[----:B----4-:R-:W-:Y:S05]  /*5380*/  @!P0 NANOSLEEP.SYNCS 0x989680 ;  /* 0x009896800000895d */ /* 0x010fea0003900000 */
[----:B------:R-:W4:Y:S02]  /*5390*/  @!P0 SYNCS.PHASECHK.TRANS64 P0, [R0+URZ+0x88], R2 ;  /* 0x00008802000085a7 */ /* 0x000f2400080010ff */
[----:B--2-4-:R-:W-:Y:S05]  /*53a0*/  @P0 EXIT ;  /* 0x000000000000094d */ /* 0x014fea0003800000 */
[----:B------:R-:W-:Y:S05]  /*53b0*/  BRA `(.L_x_101) ;  /* 0xfffffffc00e87947 */ /* 0x000fea000383ffff */
.L_x_86:
[----:B------:R-:W-:-:S06]  /*53c0*/  UISETP.GE.AND UP1, UPT, UR10, 0x4, UPT ;  /* 0x000000040a00788c */ /* 0x000fcc000bf26270 */
[----:B------:R-:W-:-:S13]  /*53d0*/  PLOP3.LUT P0, PT, PT, PT, UP1, 0x80, 0x8 ;  /* 0x000000000008781c */ /* 0x000fda0003f0f018 */
[----:B------:R-:W-:Y:S05]  /*53e0*/  @!P0 EXIT ;  /* 0x000000000000894d */ /* 0x000fea0003800000 */
[----:B------:R-:W-:Y:S01]  /*53f0*/  BAR.SYNC.DEFER_BLOCKING 0x6, 0xa0 ;  /* 0x0182800000007b1d */ /* 0x000fe20000010000 */
[C---:B------:R-:W-:Y:S01]  /*5400*/  IMAD.SHL.U32 R101, R109.reuse, 0x20, RZ ;  /* 0x000000206d657824 */ /* 0x040fe200078e00ff */
[----:B------:R-:W-:Y:S01]  /*5410*/  CS2R R106, SRZ ;  /* 0x00000000006a7805 */ /* 0x000fe2000001ff00 */
[C---:B------:R-:W-:Y:S01]  /*5420*/  IMAD.SHL.U32 R2, R109.reuse, 0x4, RZ ;  /* 0x000000046d027824 */ /* 0x040fe200078e00ff */
[----:B------:R-:W-:Y:S01]  /*5430*/  CS2R R104, SRZ ;  /* 0x0000000000687805 */ /* 0x000fe2000001ff00 */
[----:B------:R-:W-:Y:S01]  /*5440*/  IMAD.U32 R46, R109, 0x10000, RZ ;  /* 0x000100006d2e7824 */ /* 0x000fe200078e00ff */
[----:B------:R-:W-:Y:S02]  /*5450*/  UMOV UR49, 0x400 ;  /* 0x0000040000317882 */ /* 0x000fe40000000000 */
[----:B------:R-:W1:Y:S01]  /*5460*/  LDC R99, c[0x0][0x370] ;  /* 0x0000dc00ff637b82 */ /* 0x000e620000000800 */
[----:B------:R-:W-:Y:S01]  /*5470*/  ULEA UR49, UR37, UR49, 0x18 ;  /* 0x0000003125317291 */ /* 0x000fe2000f8ec0ff */
[C---:B------:R-:W-:Y:S01]  /*5480*/  LOP3.LUT R3, R101.reuse, 0x80, RZ, 0xc0, !PT ;  /* 0x0000008065037812 */ /* 0x040fe200078ec0ff */
[C---:B------:R-:W-:Y:S01]  /*5490*/  IMAD.SHL.U32 R4, R102.reuse, 0x400, RZ ;  /* 0x0000040066047824 */ /* 0x040fe200078e00ff */
[----:B------:R-:W-:Y:S01]  /*54a0*/  LOP3.LUT R100, R101, 0xb60, RZ, 0xc0, !PT ;  /* 0x00000b6065647812 */ /* 0x000fe200078ec0ff */
[----:B------:R-:W-:Y:S01]  /*54b0*/  UIADD3 UR4, UPT, UPT, UR49, 0x4200, URZ ;  /* 0x0000420031047890 */ /* 0x000fe2000fffe0ff */
[----:B------:R-:W-:Y:S01]  /*54c0*/  LOP3.LUT R2, R3, 0x10, R2, 0xf8, !PT ;  /* 0x0000001003027812 */ /* 0x000fe200078ef802 */
[----:B------:R-:W-:Y:S01]  /*54d0*/  IMAD.SHL.U32 R3, R102, 0x200000, RZ ;  /* 0x0020000066037824 */ /* 0x000fe200078e00ff */
[----:B------:R-:W2:Y:S01]  /*54e0*/  LDC R42, c[0x0][0xb0c] ;  /* 0x0002c300ff2a7b82 */ /* 0x000ea20000000800 */
[----:B------:R-:W-:Y:S01]  /*54f0*/  LOP3.LUT R100, R100, 0x400, R4, 0xf8, !PT ;  /* 0x0000040064647812 */ /* 0x000fe200078ef804 */
[----:B------:R-:W-:Y:S01]  /*5500*/  IMAD.MOV.U32 R45, RZ, RZ, RZ ;  /* 0x000000ffff2d7224 */ /* 0x000fe200078e00ff */
[----:B------:R-:W-:Y:S01]  /*5510*/  LOP3.LUT P0, RZ, R101, 0x80, RZ, 0xc0, !PT ;  /* 0x0000008065ff7812 */ /* 0x000fe2000780c0ff */
[----:B------:R-:W-:Y:S01]  /*5520*/  IMAD.MOV.U32 R112, RZ, RZ, RZ ;  /* 0x000000ffff707224 */ /* 0x000fe200078e00ff */
[----:B------:R-:W-:Y:S01]  /*5530*/  LOP3.LUT R3, R3, 0x200000, RZ, 0xc0, !PT ;  /* 0x0020000003037812 */ /* 0x000fe200078ec0ff */
[----:B------:R-:W-:Y:S01]  /*5540*/  IMAD.U32 R108, RZ, RZ, UR4 ;  /* 0x00000004ff6c7e24 */ /* 0x000fe2000f8e00ff */
[----:B------:R-:W-:Y:S01]  /*5550*/  LOP3.LUT R100, R100, R2, RZ, 0xfc, !PT ;  /* 0x0000000264647212 */ /* 0x000fe200078efcff */
[----:B------:R-:W3:Y:S01]  /*5560*/  LDC R97, c[0x0][0xb20] ;  /* 0x0002c800ff617b82 */ /* 0x000ee20000000800 */
[----:B------:R-:W4:Y:S01]  /*5570*/  LDS R0, [UR49+0x150] ;  /* 0x00015031ff007984 */ /* 0x000f220008000800 */
[----:B------:R-:W-:Y:S01]  /*5580*/  LOP3.LUT R46, R3, 0x400000, R46, 0xf8, !PT ;  /* 0x00400000032e7812 */ /* 0x000fe200078ef82e */
[----:B------:R-:W1:Y:S01]  /*5590*/  LDCU.64 UR52, c[0x0][0x348] ;  /* 0x00006900ff3477ac */ /* 0x000e620008000a00 */
[----:B------:R-:W-:-:S02]  /*55a0*/  P2R R2, PR, RZ, 0x1 ;  /* 0x00000001ff027803 */ /* 0x000fc40000000000 */
[----:B------:R-:W-:Y:S01]  /*55b0*/  LOP3.LUT R109, R109, 0x60, RZ, 0xc0, !PT ;  /* 0x000000606d6d7812 */ /* 0x000fe200078ec0ff */
[----:B------:R-:W1:Y:S01]  /*55c0*/  LDCU.64 UR38, c[0x0][0x888] ;  /* 0x00011100ff2677ac */ /* 0x000e620008000a00 */
[----:B------:R-:W1:Y:S01]  /*55d0*/  LDC R41, c[0x0][0xb30] ;  /* 0x0002cc00ff297b82 */ /* 0x000e620000000800 */
[----:B------:R-:W1:Y:S01]  /*55e0*/  LDCU.64 UR44, c[0x0][0x890] ;  /* 0x00011200ff2c77ac */ /* 0x000e620008000a00 */
[----:B------:R-:W-:-:S06]  /*55f0*/  UIADD3 UR48, UPT, UPT, UR49, 0x200, URZ ;  /* 0x0000020031307890 */ /* 0x000fcc000fffe0ff */
[----:B------:R-:W1:Y:S08]  /*5600*/  LDC.64 R92, c[0x0][0xb10] ;  /* 0x0002c400ff5c7b82 */ /* 0x000e700000000a00 */
[----:B------:R-:W1:Y:S08]  /*5610*/  LDC.64 R38, c[0x0][0xb18] ;  /* 0x0002c600ff267b82 */ /* 0x000e700000000a00 */
[----:B------:R-:W1:Y:S08]  /*5620*/  LDC.64 R36, c[0x0][0xb28] ;  /* 0x0002ca00ff247b82 */ /* 0x000e700000000a00 */
[----:B------:R-:W1:Y:S01]  /*5630*/  LDC.64 R90, c[0x0][0x8b0] ;  /* 0x00022c00ff5a7b82 */ /* 0x000e620000000a00 */
[----:B----4-:R-:W-:-:S07]  /*5640*/  IMAD.IADD R46, R0, 0x1, R46 ;  /* 0x00000001002e7824 */ /* 0x010fce00078e022e */
[----:B------:R-:W4:Y:S08]  /*5650*/  LDC.64 R88, c[0x0][0x8a8] ;  /* 0x00022a00ff587b82 */ /* 0x000f300000000a00 */
[----:B--23--:R-:W1:Y:S02]  /*5660*/  LDC R98, c[0x0][0x374] ;  /* 0x0000dd00ff627b82 */ /* 0x00ce640000000800 */
.L_x_143:
[----:B------:R-:W-:Y:S02]  /*5670*/  LEA R0, R112, UR49, 0x3 ;  /* 0x0000003170007c11 */ /* 0x000fe4000f8e18ff */
[----:B------:R-:W-:Y:S02]  /*5680*/  SHF.L.U32 R2, R106, 0x1f, RZ ;  /* 0x0000001f6a027819 */ /* 0x000fe400000006ff */
[----:B------:R-:W-:Y:S02]  /*5690*/  LEA R16, R112, UR49, 0x4 ;  /* 0x0000003170107c11 */ /* 0x000fe4000f8e20ff */
[----:B------:R-:W2:Y:S02]  /*56a0*/  SYNCS.PHASECHK.TRANS64.TRYWAIT P0, [R0+URZ+0xa0], R2 ;  /* 0x0000a002000075a7 */ /* 0x000ea400080011ff */
[----:B-12---:R-:W-:Y:S05]  /*56b0*/  @!P0 BRA `(.L_x_102) ;  /* 0x0000004c00cc8947 */ /* 0x006fea0003800000 */
.L_x_192:
[----:B------:R-:W3:Y:S01]  /*56c0*/  LDC.64 R10, c[0x0][0xb10] ;  /* 0x0002c400ff0a7b82 */ /* 0x000ee20000000a00 */
[----:B------:R-:W4:Y:S01]  /*56d0*/  LDS.128 R16, [R16+0x130] ;  /* 0x0001300010107984 */ /* 0x000f220000000c00 */
[----:B-1----:R-:W-:Y:S01]  /*56e0*/  ISETP.NE.AND P1, PT, R41, 0x1, PT ;  /* 0x000000012900780c */ /* 0x002fe20003f25270 */
[----:B--2---:R-:W-:Y:S01]  /*56f0*/  VIADD R0, R0, 0xb0 ;  /* 0x000000b000007836 */ /* 0x004fe20000000000 */
[----:B------:R-:W-:Y:S04]  /*5700*/  ISETP.GE.AND P0, PT, R40, 0x1, PT ;  /* 0x000000012800780c */ /* 0x000fe80003f06270 */
[----:B------:R-:W1:Y:S01]  /*5710*/  LDC.64 R8, c[0x0][0xb18] ;  /* 0x0002c600ff087b82 */ /* 0x000e620000000a00 */
[----:B------:R-:W-:Y:S01]  /*5720*/  PRMT R0, RZ, 0x654, R0 ;  /* 0x00000654ff007816 */ /* 0x000fe20000000000 */
[----:B------:R-:W-:Y:S01]  /*5730*/  @!PT LDS RZ, [RZ] ;  /* 0x00000000fffff984 */ /* 0x000fe20000000800 */
[----:B------:R-:W-:Y:S01]  /*5740*/  @!PT LDS RZ, [RZ] ;  /* 0x00000000fffff984 */ /* 0x000fe20000000800 */
[----:B------:R-:W-:Y:S01]  /*5750*/  @!PT LDS RZ, [RZ] ;  /* 0x00000000fffff984 */ /* 0x000fe20000000800 */
[----:B------:R-:W-:Y:S01]  /*5760*/  @!PT LDS RZ, [RZ] ;  /* 0x00000000fffff984 */ /* 0x000fe20000000800 */
[----:B------:R2:W-:Y:S06]  /*5770*/  MEMBAR.ALL.CTA ;  /* 0x0000000000007992 */ /* 0x0005ec0000008000 */
[----:B--2---:R-:W2:Y:S01]  /*5780*/  FENCE.VIEW.ASYNC.S ;  /* 0x00000000000073c6 */ /* 0x004ea20000000000 */
[----:B------:R-:W1:Y:S08]  /*5790*/  @!P1 LDC R12, c[0x0][0xb20] ;  /* 0x0002c800ff0c9b82 */ /* 0x000e700000000800 */
[----:B------:R-:W1:Y:S01]  /*57a0*/  @!P1 LDC R7, c[0x0][0xb0c] ;  /* 0x0002c300ff079b82 */ /* 0x000e620000000800 */
[----:B--2---:R2:W-:Y:S01]  /*57b0*/  SYNCS.ARRIVE.TRANS64.RED.A1T0 RZ, [R0+URZ], RZ ;  /* 0x000000ff00ff79a7 */ /* 0x0045e200081004ff */
[----:B----4-:R-:W-:Y:S04]  /*57c0*/  LOP3.LUT P4, RZ, R18, 0x1, RZ, 0xc0, !PT ;  /* 0x0000000112ff7812 */ /* 0x010fe8000788c0ff */
[----:B------:R-:W-:Y:S09]  /*57d0*/  P2R R110, PR, RZ, 0x10 ;  /* 0x00000010ff6e7803 */ /* 0x000ff20000000000 */
[----:B------:R-:W-:Y:S02]  /*57e0*/  @P4 MOV R44, R16 ;  /* 0x00000010002c4202 */ /* 0x000fe40000000f00 */
[----:B------:R-:W-:Y:S01]  /*57f0*/  @P4 LOP3.LUT R43, R17, 0xffff, RZ, 0xc0, !PT ;  /* 0x0000ffff112b4812 */ /* 0x000fe200078ec0ff */
[----:B--23--:R-:W-:Y:S06]  /*5800*/  @!P0 BRA `(.L_x_103) ;  /* 0x0000000000a48947 */ /* 0x00cfec0003800000 */
[----:B------:R-:W-:Y:S01]  /*5810*/  IMAD.HI.U32 R0, R98, R39, RZ ;  /* 0x0000002762007227 */ /* 0x000fe200078e00ff */
[----:B------:R-:W-:Y:S02]  /*5820*/  ISETP.NE.AND P0, PT, R38, 0x1, PT ;  /* 0x000000012600780c */ /* 0x000fe40003f05270 */
[----:B------:R-:W-:Y:S01]  /*5830*/  ISETP.NE.AND P2, PT, R40, 0x1, PT ;  /* 0x000000012800780c */ /* 0x000fe20003f45270 */
[----:B------:R-:W-:Y:S01]  /*5840*/  IMAD.HI.U32 R4, R99, R92, RZ ;  /* 0x0000005c63047227 */ /* 0x000fe200078e00ff */
[----:B------:R-:W-:Y:S02]  /*5850*/  SHF.R.U32.HI R0, RZ, R97, R0 ;  /* 0x00000061ff007219 */ /* 0x000fe40000011600 */
[----:B------:R-:W-:Y:S01]  /*5860*/  ISETP.NE.AND P3, PT, R42, 0x1, PT ;  /* 0x000000012a00780c */ /* 0x000fe20003f65270 */
[----:B------:R-:W-:Y:S01]  /*5870*/  IMAD.HI.U32 R6, R43, R39, RZ ;  /* 0x000000272b067227 */ /* 0x000fe200078e00ff */
[-C--:B------:R-:W-:Y:S02]  /*5880*/  SHF.R.U32.HI R4, RZ, R93.reuse, R4 ;  /* 0x0000005dff047219 */ /* 0x080fe40000011604 */
[----:B------:R-:W-:Y:S01]  /*5890*/  SEL R0, R98, R0, !P0 ;  /* 0x0000000062007207 */ /* 0x000fe20004000000 */
[----:B------:R-:W-:Y:S01]  /*58a0*/  IMAD.HI.U32 R5, R44, R92, RZ ;  /* 0x0000005c2c057227 */ /* 0x000fe200078e00ff */
[----:B------:R-:W-:Y:S03]  /*58b0*/  SEL R4, R99, R4, !P3 ;  /* 0x0000000463047207 */ /* 0x000fe60005800000 */
[-C--:B------:R-:W-:Y:S01]  /*58c0*/  IMAD.HI.U32 R3, R0, R36.reuse, RZ ;  /* 0x0000002400037227 */ /* 0x080fe200078e00ff */
[----:B------:R-:W-:Y:S03]  /*58d0*/  SHF.R.U32.HI R5, RZ, R93, R5 ;  /* 0x0000005dff057219 */ /* 0x000fe60000011605 */
[----:B------:R-:W-:Y:S01]  /*58e0*/  IMAD.HI.U32 R2, R4, R36, RZ ;  /* 0x0000002404027227 */ /* 0x000fe200078e00ff */
[----:B------:R-:W-:Y:S02]  /*58f0*/  @P2 SHF.R.U32.HI R0, RZ, R37, R3 ;  /* 0x00000025ff002219 */ /* 0x000fe40000011603 */
[----:B------:R-:W-:Y:S02]  /*5900*/  SHF.R.U32.HI R3, RZ, R97, R6 ;  /* 0x00000061ff037219 */ /* 0x000fe40000011606 */
[----:B------:R-:W-:Y:S01]  /*5910*/  @P2 SHF.R.U32.HI R4, RZ, R37, R2 ;  /* 0x00000025ff042219 */ /* 0x000fe20000011602 */
[----:B------:R-:W-:Y:S01]  /*5920*/  IMAD R0, R40, R0, RZ ;  /* 0x0000000028007224 */ /* 0x000fe200078e02ff */
[----:B------:R-:W-:Y:S02]  /*5930*/  SEL R3, R43, R3, !P0 ;  /* 0x000000032b037207 */ /* 0x000fe40004000000 */
[----:B------:R-:W-:Y:S01]  /*5940*/  SEL R2, R44, R5, !P3 ;  /* 0x000000052c027207 */ /* 0x000fe20005800000 */
[----:B------:R-:W-:Y:S01]  /*5950*/  IMAD R5, R40, R4, RZ ;  /* 0x0000000428057224 */ /* 0x000fe200078e02ff */
[C---:B------:R-:W-:Y:S01]  /*5960*/  ISETP.GE.AND P0, PT, R3.reuse, R0, PT ;  /* 0x000000000300720c */ /* 0x040fe20003f06270 */
[C---:B------:R-:W-:Y:S03]  /*5970*/  IMAD.HI.U32 R0, R3.reuse, R36, RZ ;  /* 0x0000002403007227 */ /* 0x040fe600078e00ff */
[C---:B------:R-:W-:Y:S02]  /*5980*/  ISETP.GE.OR P0, PT, R2.reuse, R5, P0 ;  /* 0x000000050200720c */ /* 0x040fe40000706670 */
[----:B------:R-:W-:Y:S04]  /*5990*/  SHF.R.U32.HI R0, RZ, R37, R0 ;  /* 0x00000025ff007219 */ /* 0x000fe80000011600 */
[C---:B------:R-:W-:Y:S05]  /*59a0*/  SEL R6, R3.reuse, R0, !P2 ;  /* 0x0000000003067207 */ /* 0x040fea0005000000 */
        /* <DEDUP_REMOVED lines=14> */
[----:B------:R-:W-:Y:S07]  /*5a90*/  IMAD R43, R3, R38, R43 ;  /* 0x00000026032b7224 */ /* 0x000fee00078e022b */
.L_x_103:
[----:B-1----:R-:W-:Y:S01]  /*5aa0*/  @!P1 ISETP.NE.AND P0, PT, R8, 0x1, PT ;  /* 0x000000010800980c */ /* 0x002fe20003f05270 */
[----:B------:R-:W-:Y:S01]  /*5ab0*/  @!P1 IMAD.HI.U32 R0, R44, R10, RZ ;  /* 0x0000000a2c009227 */ /* 0x000fe200078e00ff */
[----:B------:R-:W-:Y:S01]  /*5ac0*/  @!P1 ISETP.NE.AND P2, PT, R7, 0x1, PT ;  /* 0x000000010700980c */ /* 0x000fe20003f45270 */
[----:B------:R-:W-:Y:S01]  /*5ad0*/  ULOP3.LUT UP0, URZ, UR48, 0x90, URZ, 0xc0, !UPT ;  /* 0x0000009030ff7892 */ /* 0x000fe2000f80c0ff */
[----:B------:R-:W-:Y:S01]  /*5ae0*/  R2UR UR42, R14 ;  /* 0x000000000e2a72ca */ /* 0x000fe200000e0000 */
[----:B------:R-:W-:Y:S01]  /*5af0*/  @!P1 IMAD.HI.U32 R2, R43, R9, RZ ;  /* 0x000000092b029227 */ /* 0x000fe200078e00ff */
[----:B------:R-:W-:Y:S02]  /*5b00*/  @!P1 SHF.R.U32.HI R0, RZ, R11, R0 ;  /* 0x0000000bff009219 */ /* 0x000fe40000011600 */
[----:B------:R-:W-:Y:S01]  /*5b10*/  R2UR UR41, R15 ;  /* 0x000000000f2972ca */ /* 0x000fe200000e0000 */
[----:B------:R-:W-:Y:S01]  /*5b20*/  VIADD R112, R112, 0x1 ;  /* 0x0000000170707836 */ /* 0x000fe20000000000 */
[----:B------:R-:W-:Y:S02]  /*5b30*/  @!P1 SHF.R.U32.HI R2, RZ, R12, R2 ;  /* 0x0000000cff029219 */ /* 0x000fe40000011602 */
[----:B------:R-:W-:Y:S02]  /*5b40*/  @!P1 SEL R3, R44, R0, !P2 ;  /* 0x000000002c039207 */ /* 0x000fe40005000000 */
[----:B------:R-:W-:Y:S02]  /*5b50*/  @!P1 SEL R2, R43, R2, !P0 ;  /* 0x000000022b029207 */ /* 0x000fe40004000000 */
[----:B------:R-:W-:Y:S01]  /*5b60*/  @P4 SHF.R.U32.HI R103, RZ, 0x10, R17 ;  /* 0x00000010ff674819 */ /* 0x000fe20000011611 */
[----:B------:R-:W-:Y:S02]  /*5b70*/  USHF.L.U32 UR42, UR42, 0x6, URZ ;  /* 0x000000062a2a7899 */ /* 0x000fe400080006ff */
[----:B------:R-:W-:Y:S02]  /*5b80*/  @!P1 IMAD.IADD R0, R2, 0x1, -R3 ;  /* 0x0000000102009824 */ /* 0x000fe400078e0a03 */
[----:B------:R-:W-:Y:S01]  /*5b90*/  @!P1 IMAD.IADD R2, R3, 0x1, -R2 ;  /* 0x0000000103029824 */ /* 0x000fe200078e0a02 */
[----:B------:R-:W-:Y:S01]  /*5ba0*/  USHF.L.U32 UR41, UR41, 0x8, URZ ;  /* 0x0000000829297899 */ /* 0x000fe200080006ff */
[----:B------:R-:W-:Y:S02]  /*5bb0*/  @!P1 IMAD R44, R0, R7, R44 ;  /* 0x00000007002c9224 */ /* 0x000fe400078e022c */
[----:B------:R-:W-:Y:S01]  /*5bc0*/  @!P1 IMAD R43, R2, R8, R43 ;  /* 0x00000008022b9224 */ /* 0x000fe200078e022b */
[----:B------:R-:W-:Y:S08]  /*5bd0*/  BRA.U !UP0, `(.L_x_104) ;  /* 0x0000000108407547 */ /* 0x000ff0000b800000 */
[----:B------:R-:W1:Y:S01]  /*5be0*/  LDCU.64 UR8, c[0x4][0x88] ;  /* 0x01001100ff0877ac */ /* 0x000e620008000a00 */
[----:B------:R-:W-:Y:S01]  /*5bf0*/  MOV R3, 0x0 ;  /* 0x0000000000037802 */ /* 0x000fe20000000f00 */
[----:B------:R-:W-:Y:S02]  /*5c00*/  HFMA2 R12, -RZ, RZ, 0, 5.9604644775390625e-08 ;  /* 0x00000001ff0c7431 */ /* 0x000fe400000001ff */
[----:B------:R-:W-:Y:S02]  /*5c10*/  IMAD.MOV.U32 R8, RZ, RZ, 0x70 ;  /* 0x00000070ff087424 */ /* 0x000fe400078e00ff */
[----:B------:R-:W-:Y:S01]  /*5c20*/  IMAD.MOV.U32 R13, RZ, RZ, RZ ;  /* 0x000000ffff0d7224 */ /* 0x000fe200078e00ff */
[----:B------:R-:W2:Y:S01]  /*5c30*/  LDCU.64 UR6, c[0x4][0x90] ;  /* 0x01001200ff0677ac */ /* 0x000ea20008000a00 */
[----:B------:R-:W3:Y:S01]  /*5c40*/  LDC.64 R2, c[0x4][R3] ;  /* 0x0100000003027b82 */ /* 0x000ee20000000a00 */
[----:B------:R-:W4:Y:S01]  /*5c50*/  LDCU.64 UR4, c[0x4][0x8] ;  /* 0x01000100ff0477ac */ /* 0x000f220008000a00 */
[----:B-1----:R-:W-:Y:S01]  /*5c60*/  MOV R5, UR9 ;  /* 0x0000000900057c02 */ /* 0x002fe20008000f00 */
[----:B------:R-:W-:Y:S01]  /*5c70*/  IMAD.U32 R4, RZ, RZ, UR8 ;  /* 0x00000008ff047e24 */ /* 0x000fe2000f8e00ff */
[----:B--2---:R-:W-:Y:S01]  /*5c80*/  MOV R7, UR7 ;  /* 0x0000000700077c02 */ /* 0x004fe20008000f00 */
[----:B------:R-:W-:Y:S01]  /*5c90*/  IMAD.U32 R6, RZ, RZ, UR6 ;  /* 0x00000006ff067e24 */ /* 0x000fe2000f8e00ff */
[----:B----4-:R-:W-:Y:S01]  /*5ca0*/  MOV R11, UR5 ;  /* 0x00000005000b7c02 */ /* 0x010fe20008000f00 */
[----:B------:R-:W-:Y:S02]  /*5cb0*/  IMAD.U32 R10, RZ, RZ, UR4 ;  /* 0x00000004ff0a7e24 */ /* 0x000fe4000f8e00ff */
[----:B------:R-:W-:Y:S07]  /*5cc0*/  LEPC R20, `(.L_x_104) ;  /* 0x000000001014794e */ /* 0x000fee0000000000 */
[----:B---3-5:R-:W-:Y:S05]  /*5cd0*/  CALL.ABS.NOINC R2 ;  /* 0x0000000002007343 */ /* 0x028fea0003c00000 */
.L_x_104:
[----:B------:R-:W-:Y:S01]  /*5ce0*/  LOP3.LUT P0, RZ, R108, 0x90, RZ, 0xc0, !PT ;  /* 0x000000906cff7812 */ /* 0x000fe2000780c0ff */
[----:B------:R-:W-:Y:S11]  /*5cf0*/  BSSY.RECONVERGENT B6, `(.L_x_105) ;  /* 0x0000013000067945 */ /* 0x000ff60003800200 */
[----:B------:R-:W-:Y:S01]  /*5d00*/  @!UPT UIADD3 URZ, UPT, UPT, URZ, URZ, URZ ;  /* 0x000000fffffff290 */ /* 0x000fe2000fffe0ff */
[----:B------:R-:W-:Y:S05]  /*5d10*/  @!P0 BRA `(.L_x_106) ;  /* 0x0000000000408947 */ /* 0x000fea0003800000 */
        /* <DEDUP_REMOVED lines=16> */
.L_x_106:
[----:B------:R-:W-:Y:S05]  /*5e20*/  BSYNC.RECONVERGENT B6 ;  /* 0x0000000000067941 */ /* 0x000fea0003800200 */
.L_x_105:
[----:B------:R-:W-:Y:S01]  /*5e30*/  ISETP.NE.U32.AND P4, PT, R90, RZ, PT ;  /* 0x000000ff5a00720c */ /* 0x000fe20003f85070 */
[----:B------:R-:W-:Y:S01]  /*5e40*/  UISETP.NE.AND UP2, UPT, UR50, URZ, UPT ;  /* 0x000000ff3200728c */ /* 0x000fe2000bf45270 */
[----:B------:R-:W-:Y:S01]  /*5e50*/  ISETP.NE.U32.AND P3, PT, RZ, UR38, PT ;  /* 0x00000026ff007c0c */ /* 0x000fe2000bf65070 */
[----:B------:R-:W-:Y:S01]  /*5e60*/  UISETP.NE.U32.AND UP1, UPT, UR44, URZ, UPT ;  /* 0x000000ff2c00728c */ /* 0x000fe2000bf25070 */
[----:B------:R-:W-:Y:S01]  /*5e70*/  ISETP.NE.AND.EX P4, PT, R91, RZ, PT, P4 ;  /* 0x000000ff5b00720c */ /* 0x000fe20003f85340 */
[----:B------:R-:W-:Y:S01]  /*5e80*/  UPLOP3.LUT UP0, UPT, UPT, UPT, UPT, 0x40, 0x4 ;  /* 0x000000000004789c */ /* 0x000fe20003f0e870 */
[----:B------:R-:W-:Y:S01]  /*5e90*/  ISETP.NE.AND.EX P3, PT, RZ, UR39, PT, P3 ;  /* 0x00000027ff007c0c */ /* 0x000fe2000bf65330 */
[----:B------:R-:W-:Y:S01]  /*5ea0*/  UISETP.NE.AND.EX UP1, UPT, UR45, URZ, UPT, UP1 ;  /* 0x000000ff2d00728c */ /* 0x000fe2000bf25310 */
[----:B------:R-:W-:Y:S04]  /*5eb0*/  PLOP3.LUT P1, PT, PT, PT, UP2, 0x80, 0x8 ;  /* 0x000000000008781c */ /* 0x000fe80003f2f028 */
[----:B------:R-:W-:Y:S06]  /*5ec0*/  @UP2 UPLOP3.LUT UP0, UPT, UPT, UPT, UP1, 0x80, 0x8 ;  /* 0x000000000008289c */ /* 0x000fec0003f0f010 */
[----:B------:R-:W-:Y:S01]  /*5ed0*/  PLOP3.LUT P0, PT, PT, PT, UP0, 0x80, 0x8 ;  /* 0x000000000008781c */ /* 0x000fe20003f0f008 */
[----:B------:R-:W-:Y:S01]  /*5ee0*/  @!UPT UIADD3 URZ, UPT, UPT, URZ, URZ, URZ ;  /* 0x000000fffffff290 */ /* 0x000fe2000fffe0ff */
[----:B------:R-:W-:Y:S11]  /*5ef0*/  BRA.U !UP1, `(.L_x_107) ;  /* 0x0000000109387547 */ /* 0x000ff6000b800000 */
[----:B------:R-:W-:Y:S01]  /*5f00*/  UISETP.NE.U32.AND UP0, UPT, UR38, URZ, UPT ;  /* 0x000000ff2600728c */ /* 0x000fe2000bf05070 */
[----:B------:R-:W-:Y:S02]  /*5f10*/  HFMA2 R0, -RZ, RZ, 0, 5.9604644775390625e-08 ;  /* 0x00000001ff007431 */ /* 0x000fe400000001ff */
[----:B------:R-:W-:Y:S01]  /*5f20*/  IMAD.MOV.U32 R96, RZ, RZ, 0x1 ;  /* 0x00000001ff607424 */ /* 0x000fe200078e00ff */
[----:B------:R-:W-:Y:S06]  /*5f30*/  UISETP.NE.AND.EX UP0, UPT, UR39, URZ, UPT, UP0 ;  /* 0x000000ff2700728c */ /* 0x000fec000bf05300 */
[----:B------:R-:W-:Y:S05]  /*5f40*/  PLOP3.LUT P2, PT, PT, PT, UP0, 0x80, 0x8 ;  /* 0x000000000008781c */ /* 0x000fea0003f4f008 */
[----:B------:R-:W1:Y:S01]  /*5f50*/  @UP0 LDCU.64 UR6, c[0x0][0x888] ;  /* 0x00011100ff0607ac */ /* 0x000e620008000a00 */
[----:B------:R-:W-:Y:S07]  /*5f60*/  @UP0 UIMAD UR4, UR36, UR44, URZ ;  /* 0x0000002c240402a4 */ /* 0x000fee000f8e02ff */
[----:B------:R-:W-:Y:S01]  /*5f70*/  @!P2 PRMT R96, R0, 0x7610, R96 ;  /* 0x000076100060a816 */ /* 0x000fe20000000060 */
[----:B-1----:R-:W-:Y:S03]  /*5f80*/  @UP0 UIMAD.WIDE UR6, UR4, 0x4, UR6 ;  /* 0x00000004040608a5 */ /* 0x002fe6000f8e0206 */
[----:B------:R-:W1:Y:S03]  /*5f90*/  @!UP0 LDCU UR4, c[0x0][0x880] ;  /* 0x00011000ff0487ac */ /* 0x000e660008000800 */
[----:B------:R-:W-:Y:S01]  /*5fa0*/  IMAD.U32 R2, RZ, RZ, UR6 ;  /* 0x00000006ff027e24 */ /* 0x000fe2000f8e00ff */
[----:B------:R-:W-:Y:S05]  /*5fb0*/  MOV R3, UR7 ;  /* 0x0000000700037c02 */ /* 0x000fea0008000f00 */
[----:B-----5:R2:W5:Y:S02]  /*5fc0*/  @P2 LDG.E R49, desc[UR46][R2.64] ;  /* 0x0000002e02312981 */ /* 0x020564000c1e1900 */
[----:B-12---:R-:W-:Y:S02]  /*5fd0*/  @!P2 IMAD.U32 R49, RZ, RZ, UR4 ;  /* 0x00000004ff31ae24 */ /* 0x006fe4000f8e00ff */
.L_x_107:
[----:B------:R-:W-:Y:S05]  /*5fe0*/  @!P4 BRA `(.L_x_108) ;  /* 0x000000000020c947 */ /* 0x000fea0003800000 */
[----:B------:R-:W-:Y:S04]  /*5ff0*/  ISETP.NE.U32.AND P2, PT, R88, RZ, PT ;  /* 0x000000ff5800720c */ /* 0x000fe80003f45070 */
[----:B------:R-:W-:Y:S11]  /*6000*/  ISETP.NE.AND.EX P2, PT, R89, RZ, PT, P2 ;  /* 0x000000ff5900720c */ /* 0x000ff60003f45320 */
[----:B------:R-:W-:Y:S02]  /*6010*/  @!UPT UIADD3 URZ, UPT, UPT, URZ, URZ, URZ ;  /* 0x000000fffffff290 */ /* 0x000fe4000fffe0ff */
[----:B------:R-:W1:Y:S01]  /*6020*/  @P2 LDC.64 R2, c[0x0][0x8a8] ;  /* 0x00022a00ff022b82 */ /* 0x000e620000000a00 */
[----:B------:R-:W-:Y:S04]  /*6030*/  @P2 IMAD R0, R90, UR36, RZ ;  /* 0x000000245a002c24 */ /* 0x000fe8000f8e02ff */
[----:B-1----:R-:W-:Y:S05]  /*6040*/  @P2 IMAD.WIDE R2, R0, 0x4, R2 ;  /* 0x0000000400022825 */ /* 0x002fea00078e0202 */
[----:B-----5:R1:W5:Y:S02]  /*6050*/  @P2 LDG.E R47, desc[UR46][R2.64] ;  /* 0x0000002e022f2981 */ /* 0x020364000c1e1900 */
[----:B-1----:R-:W2:Y:S02]  /*6060*/  @!P2 LDC R47, c[0x0][0x8a0] ;  /* 0x00022800ff2fab82 */ /* 0x002ea40000000800 */
.L_x_108:
[----:B-----5:R-:W-:Y:S01]  /*6070*/  FSETP.NEU.AND P2, PT, R49, RZ, PT ;  /* 0x000000ff3100720b */ /* 0x020fe20003f4d000 */
[----:B------:R-:W-:Y:S01]  /*6080*/  BSSY B1, `(.L_x_109) ;  /* 0x0000042000017945 */ /* 0x000fe20003800000 */
[----:B------:R-:W-:Y:S01]  /*6090*/  SEL R2, RZ, 0xffffffff, P3 ;  /* 0xffffffffff027807 */ /* 0x000fe20001800000 */
[----:B------:R-:W-:Y:S01]  /*60a0*/  IMAD.MOV.U32 R114, RZ, RZ, 0x1 ;  /* 0x00000001ff727424 */ /* 0x000fe200078e00ff */
[----:B------:R-:W-:Y:S01]  /*60b0*/  LOP3.LUT P3, RZ, R96, 0xff, RZ, 0xc0, !PT ;  /* 0x000000ff60ff7812 */ /* 0x000fe2000786c0ff */
[----:B------:R-:W-:Y:S01]  /*60c0*/  IMAD R48, R45, 0x80, R46 ;  /* 0x000000802d307824 */ /* 0x000fe200078e022e */
[----:B------:R-:W-:Y:S02]  /*60d0*/  @P1 SEL R0, RZ, 0xffffffff, P2 ;  /* 0xffffffffff001807 */ /* 0x000fe40001000000 */
[----:B------:R-:W-:Y:S02]  /*60e0*/  CS2R R86, SRZ ;  /* 0x0000000000567805 */ /* 0x000fe4000001ff00 */
[----:B------:R-:W-:Y:S02]  /*60f0*/  LEA R3, R105, UR49, 0x3 ;  /* 0x0000003169037c11 */ /* 0x000fe4000f8e18ff */
[----:B------:R-:W-:Y:S02]  /*6100*/  CS2R R84, SRZ ;  /* 0x0000000000547805 */ /* 0x000fe4000001ff00 */
[----:B------:R-:W-:Y:S02]  /*6110*/  @P0 SEL R0, R2, R0, !P3 ;  /* 0x0000000002000207 */ /* 0x000fe40005800000 */
[----:B------:R-:W-:Y:S02]  /*6120*/  CS2R R82, SRZ ;  /* 0x0000000000527805 */ /* 0x000fe4000001ff00 */
[----:B------:R-:W-:Y:S02]  /*6130*/  LEA R111, R45, UR49, 0x3 ;  /* 0x000000312d6f7c11 */ /* 0x000fe4000f8e18ff */
[----:B------:R-:W-:Y:S02]  /*6140*/  CS2R R80, SRZ ;  /* 0x0000000000507805 */ /* 0x000fe4000001ff00 */
[----:B------:R-:W-:Y:S02]  /*6150*/  @P1 LOP3.LUT R0, R0, 0x1, RZ, 0xc0, !PT ;  /* 0x0000000100001812 */ /* 0x000fe400078ec0ff */
[----:B------:R-:W-:Y:S02]  /*6160*/  SHF.L.U32 R4, R107, 0x1f, RZ ;  /* 0x0000001f6b047819 */ /* 0x000fe400000006ff */
[----:B------:R-:W-:Y:S04]  /*6170*/  ISETP.NE.U32.OR P5, PT, R0, 0x1, !P1 ;  /* 0x000000010000780c */ /* 0x000fe80004fa5470 */
[----:B------:R-:W-:Y:S09]  /*6180*/  P2R R117, PR, RZ, 0x20 ;  /* 0x00000020ff757803 */ /* 0x000ff20000000000 */
[----:B------:R-:W-:Y:S04]  /*6190*/  @P5 SHF.L.U32 R0, R104, 0x1f, RZ ;  /* 0x0000001f68005819 */ /* 0x000fe800000006ff */
[----:B------:R1:W3:Y:S01]  /*61a0*/  @P5 SYNCS.PHASECHK.TRANS64.TRYWAIT P1, [R3+URZ+0x50], R0 ;  /* 0x00005000030055a7 */ /* 0x0002e200080211ff */
[----:B------:R4:W2:Y:S01]  /*61b0*/  SYNCS.PHASECHK.TRANS64.TRYWAIT P0, [R111+URZ+0xc0], R4 ;  /* 0x0000c0046f0075a7 */ /* 0x0008a200080011ff */
[----:B-1----:R-:W-:Y:S02]  /*61c0*/  SEL R0, RZ, 0xffffffff, P2 ;  /* 0xffffffffff007807 */ /* 0x002fe40001000000 */
[----:B------:R-:W-:Y:S11]  /*61d0*/  PLOP3.LUT P2, PT, PT, PT, UP1, 0x80, 0x8 ;  /* 0x000000000008781c */ /* 0x000ff60003f4f018 */
[----:B------:R-:W-:Y:S02]  /*61e0*/  @!UPT UIADD3 URZ, UPT, UPT, URZ, URZ, URZ ;  /* 0x000000fffffff290 */ /* 0x000fe4000fffe0ff */
[----:B------:R-:W-:Y:S04]  /*61f0*/  @P2 SEL R0, R2, R0, !P3 ;  /* 0x0000000002002207 */ /* 0x000fe80005800000 */
[----:B------:R-:W-:Y:S04]  /*6200*/  LOP3.LUT R0, R0, 0x1, RZ, 0xc0, !PT ;  /* 0x0000000100007812 */ /* 0x000fe800078ec0ff */
[----:B------:R-:W-:Y:S04]  /*6210*/  ISETP.NE.U32.AND P4, PT, R0, 0x1, PT ;  /* 0x000000010000780c */ /* 0x000fe80003f85070 */
[----:B------:R-:W-:Y:S02]  /*6220*/  P2R R115, PR, RZ, 0x10 ;  /* 0x00000010ff737803 */ /* 0x000fe40000000000 */
[----:B---3--:R-:W-:Y:S01]  /*6230*/  @P5 SEL R114, RZ, 0x1, !P1 ;  /* 0x00000001ff725807 */ /* 0x008fe20004800000 */
[----:B--2-4-:R-:W-:Y:S06]  /*6240*/  @!P5 BRA `(.L_x_110) ;  /* 0x000000000094d947 */ /* 0x014fec0003800000 */
[----:B------:R-:W-:Y:S01]  /*6250*/  @P4 IMAD R5, R105, 0x1000, R100 ;  /* 0x0000100069054824 */ /* 0x000fe200078e0264 */
[----:B------:R-:W-:Y:S01]  /*6260*/  LOP3.LUT P5, RZ, R101, 0x80, RZ, 0xc0, !PT ;  /* 0x0000008065ff7812 */ /* 0x000fe200078ac0ff */
[----:B------:R-:W-:Y:S01]  /*6270*/  BSSY B0, `(.L_x_111) ;  /* 0x0000010000007945 */ /* 0x000fe20003800000 */
[----:B------:R-:W-:Y:S01]  /*6280*/  ISETP.NE.AND P2, PT, R114, RZ, PT ;  /* 0x000000ff7200720c */ /* 0x000fe20003f45270 */
[----:B------:R-:W-:Y:S01]  /*6290*/  @P4 VIADD R2, R5, UR49 ;  /* 0x0000003105024c36 */ /* 0x000fe20008000000 */
[----:B------:R-:W-:Y:S02]  /*62a0*/  PLOP3.LUT P1, PT, PT, PT, PT, 0x8, 0x80 ;  /* 0x000000000080781c */ /* 0x000fe40003f2e170 */
[----:B------:R-:W-:Y:S02]  /*62b0*/  CS2R R82, SRZ ;  /* 0x0000000000527805 */ /* 0x000fe4000001ff00 */
[----:B------:R-:W-:Y:S01]  /*62c0*/  @P4 PLOP3.LUT P1, PT, P5, PT, PT, 0x80, 0x8 ;  /* 0x000000000008481c */ /* 0x000fe20002f2f070 */
[C---:B------:R-:W-:Y:S01]  /*62d0*/  @P4 VIADD R0, R2.reuse, 0x200 ;  /* 0x0000020002004836 */ /* 0x040fe20000000000 */
[----:B------:R-:W-:Y:S01]  /*62e0*/  CS2R R80, SRZ ;  /* 0x0000000000507805 */ /* 0x000fe2000001ff00 */
[----:B------:R-:W-:Y:S01]  /*62f0*/  @P4 VIADD R2, R2, 0x210 ;  /* 0x0000021002024836 */ /* 0x000fe20000000000 */
[----:B------:R-:W-:Y:S02]  /*6300*/  CS2R R86, SRZ ;  /* 0x0000000000567805 */ /* 0x000fe4000001ff00 */
[----:B------:R-:W-:Y:S07]  /*6310*/  CS2R R84, SRZ ;  /* 0x0000000000547805 */ /* 0x000fee000001ff00 */
[----:B------:R-:W-:Y:S01]  /*6320*/  @P1 VIADD R2, R0, 0xfffffff0 ;  /* 0xfffffff000021836 */ /* 0x000fe20000000000 */
[----:B------:R-:W-:Y:S06]  /*6330*/  @P2 BRA `(.L_x_112) ;  /* 0x00000000000c2947 */ /* 0x000fec0003800000 */
[----:B------:R-:W-:Y:S04]  /*6340*/  SHF.L.U32 R0, R104, 0x1f, RZ ;  /* 0x0000001f68007819 */ /* 0x000fe800000006ff */
[----:B------:R-:W1:Y:S02]  /*6350*/  SYNCS.PHASECHK.TRANS64.TRYWAIT P1, [R3+URZ+0x50], R0 ;  /* 0x00005000030075a7 */ /* 0x000e6400080211ff */
[----:B-1----:R-:W-:Y:S05]  /*6360*/  @!P1 BRA `(.L_x_113) ;  /* 0x0000004000b49947 */ /* 0x002fea0003800000 */
.L_x_112:
[----:B------:R-:W-:Y:S05]  /*6370*/  BSYNC B0 ;  /* 0x0000000000007941 */ /* 0x000fea0003800000 */
.L_x_111:
[----:B------:R-:W-:Y:S01]  /*6380*/  ISETP.NE.AND P1, PT, R115, RZ, PT ;  /* 0x000000ff7300720c */ /* 0x000fe20003f25270 */
[----:B-1----:R-:W-:Y:S02]  /*6390*/  VIADD R3, R3, 0x70 ;  /* 0x0000007003037836 */ /* 0x002fe40000000000 */
[----:B------:R-:W-:Y:S02]  /*63a0*/  IMAD.U32 R0, RZ, RZ, UR37 ;  /* 0x00000025ff007e24 */ /* 0x000fe4000f8e00ff */
[----:B------:R-:W-:Y:S03]  /*63b0*/  VIADD R105, R105, 0x1 ;  /* 0x0000000169697836 */ /* 0x000fe60000000000 */
[----:B------:R-:W-:Y:S05]  /*63c0*/  PRMT R0, R0, 0x654, R3 ;  /* 0x0000065400007816 */ /* 0x000fea0000000003 */
[----:B------:R1:W2:Y:S04]  /*63d0*/  @P1 LDS.128 R80, [R5+UR49+0x200] ;  /* 0x0002003105501984 */ /* 0x0002a80008000c00 */
[----:B------:R1:W3:Y:S01]  /*63e0*/  @P1 LDS.128 R84, [R2] ;  /* 0x0000000002541984 */ /* 0x0002e20000000c00 */
[C---:B------:R-:W-:Y:S01]  /*63f0*/  ISETP.NE.AND P1, PT, R105.reuse, 0x4, PT ;  /* 0x000000046900780c */ /* 0x040fe20003f25270 */
[----:B------:R-:W-:Y:S01]  /*6400*/  @!PT LDS RZ, [RZ] ;  /* 0x00000000fffff984 */ /* 0x000fe20000000800 */
[----:B------:R-:W-:Y:S01]  /*6410*/  @!PT LDS RZ, [RZ] ;  /* 0x00000000fffff984 */ /* 0x000fe20000000800 */
[----:B------:R-:W-:Y:S01]  /*6420*/  @!PT LDS RZ, [RZ] ;  /* 0x00000000fffff984 */ /* 0x000fe20000000800 */
[----:B------:R-:W-:Y:S01]  /*6430*/  @!PT LDS RZ, [RZ] ;  /* 0x00000000fffff984 */ /* 0x000fe20000000800 */
[----:B------:R4:W-:Y:S06]  /*6440*/  MEMBAR.ALL.CTA ;  /* 0x0000000000007992 */ /* 0x0009ec0000008000 */
[----:B----4-:R-:W4:Y:S01]  /*6450*/  FENCE.VIEW.ASYNC.S ;  /* 0x00000000000073c6 */ /* 0x010f220000000000 */
[----:B------:R-:W-:Y:S01]  /*6460*/  SEL R105, R105, RZ, P1 ;  /* 0x000000ff69697207 */ /* 0x000fe20000800000 */
[----:B----4-:R4:W-:Y:S02]  /*6470*/  SYNCS.ARRIVE.TRANS64.RED.A1T0 RZ, [R0+URZ], RZ ;  /* 0x000000ff00ff79a7 */ /* 0x0109e400081004ff */
[----:B----4-:R-:W-:Y:S04]  /*6480*/  SEL R0, RZ, 0x1, P1 ;  /* 0x00000001ff007807 */ /* 0x010fe80000800000 */
[----:B-12---:R-:W-:Y:S02]  /*6490*/  LOP3.LUT R104, R104, R0, RZ, 0x3c, !PT ;  /* 0x0000000068687212 */ /* 0x006fe400078e3cff */
.L_x_110:
[----:B------:R-:W-:Y:S05]  /*64a0*/  BSYNC B1 ;  /* 0x0000000000017941 */ /* 0x000fea0003800000 */
.L_x_109:
[----:B------:R-:W-:Y:S04]  /*64b0*/  SHF.R.U32.HI R0, RZ, 0x15, R48 ;  /* 0x00000015ff007819 */ /* 0x000fe80000011630 */
[----:B------:R-:W-:Y:S01]  /*64c0*/  LOP3.LUT P1, RZ, R0, 0x3, R102, 0x48, !PT ;  /* 0x0000000300ff7812 */ /* 0x000fe20007824866 */
[----:B------:R-:W-:Y:S01]  /*64d0*/  @!UPT UIADD3 URZ, UPT, UPT, URZ, URZ, URZ ;  /* 0x000000fffffff290 */ /* 0x000fe2000fffe0ff */
[----:B------:R-:W-:Y:S11]  /*64e0*/  @P0 BRA `(.L_x_114) ;  /* 0x0000000000080947 */ /* 0x000ff60003800000 */
[----:B------:R-:W1:Y:S02]  /*64f0*/  SYNCS.PHASECHK.TRANS64.TRYWAIT P0, [R111+URZ+0xc0], R4 ;  /* 0x0000c0046f0075a7 */ /* 0x000e6400080011ff */
[----:B-1----:R-:W-:Y:S05]  /*6500*/  @!P0 BRA `(.L_x_115) ;  /* 0x0000004000608947 */ /* 0x002fea0003800000 */
.L_x_114:
[----:B------:R-:W-:Y:S05]  /*6510*/  @!P1 BRA `(.L_x_116) ;  /* 0x0000000000409947 */ /* 0x000fea0003800000 */
[----:B------:R-:W2:Y:S01]  /*6520*/  LDCU.64 UR8, c[0x4][0x78] ;  /* 0x01000f00ff0877ac */ /* 0x000ea20008000a00 */
[----:B------:R-:W-:Y:S01]  /*6530*/  MOV R3, 0x0 ;  /* 0x0000000000037802 */ /* 0x000fe20000000f00 */
[----:B------:R-:W-:Y:S02]  /*6540*/  HFMA2 R12, -RZ, RZ, 0, 5.9604644775390625e-08 ;  /* 0x00000001ff0c7431 */ /* 0x000fe400000001ff */
[----:B------:R-:W-:Y:S02]  /*6550*/  IMAD.MOV.U32 R8, RZ, RZ, 0x192 ;  /* 0x00000192ff087424 */ /* 0x000fe400078e00ff */
[----:B------:R-:W-:Y:S01]  /*6560*/  IMAD.MOV.U32 R13, RZ, RZ, RZ ;  /* 0x000000ffff0d7224 */ /* 0x000fe200078e00ff */
[----:B------:R-:W4:Y:S01]  /*6570*/  LDCU.64 UR6, c[0x4][0x80] ;  /* 0x01001000ff0677ac */ /* 0x000f220008000a00 */
[----:B------:R-:W3:Y:S01]  /*6580*/  LDC.64 R2, c[0x4][R3] ;  /* 0x0100000003027b82 */ /* 0x000ee20000000a00 */
[----:B------:R-:W5:Y:S01]  /*6590*/  LDCU.64 UR4, c[0x4][0x18] ;  /* 0x01000300ff0477ac */ /* 0x000f620008000a00 */
[----:B--2---:R-:W-:Y:S01]  /*65a0*/  MOV R5, UR9 ;  /* 0x0000000900057c02 */ /* 0x004fe20008000f00 */
[----:B-1----:R-:W-:Y:S01]  /*65b0*/  IMAD.U32 R4, RZ, RZ, UR8 ;  /* 0x00000008ff047e24 */ /* 0x002fe2000f8e00ff */
[----:B----4-:R-:W-:Y:S01]  /*65c0*/  MOV R7, UR7 ;  /* 0x0000000700077c02 */ /* 0x010fe20008000f00 */
[----:B------:R-:W-:Y:S01]  /*65d0*/  IMAD.U32 R6, RZ, RZ, UR6 ;  /* 0x00000006ff067e24 */ /* 0x000fe2000f8e00ff */
[----:B-----5:R-:W-:Y:S01]  /*65e0*/  MOV R11, UR5 ;  /* 0x00000005000b7c02 */ /* 0x020fe20008000f00 */
[----:B------:R-:W-:Y:S02]  /*65f0*/  IMAD.U32 R10, RZ, RZ, UR4 ;  /* 0x00000004ff0a7e24 */ /* 0x000fe4000f8e00ff */
[----:B------:R-:W-:Y:S07]  /*6600*/  LEPC R20, `(.L_x_116) ;  /* 0x000000001014794e */ /* 0x000fee0000000000 */
[----:B---3--:R-:W-:Y:S05]  /*6610*/  CALL.ABS.NOINC R2 ;  /* 0x0000000002007343 */ /* 0x008fea0003c00000 */
.L_x_116:
[----:B-1----:R-:W-:Y:S01]  /*6620*/  F2FP.F16.E4M3.UNPACK_B R4, R81 ;  /* 0x00000051ff04723e */ /* 0x002fe200020006ff */
[----:B------:R-:W-:Y:S05]  /*6630*/  WARPSYNC.ALL ;  /* 0x0000000000007948 */ /* 0x000fea0003800000 */
[----:B------:R-:W-:Y:S01]  /*6640*/  R2UR UR4, R48 ;  /* 0x00000000300472ca */ /* 0x000fe200000e0000 */
[--C-:B------:R-:W-:Y:S01]  /*6650*/  HADD2.F32 R53, -RZ, R4.reuse.H0_H0 ;  /* 0x20000004ff357230 */ /* 0x100fe20000004100 */
[-C--:B------:R-:W-:Y:S01]  /*6660*/  F2FP.F16.E4M3.UNPACK_B R3, R80.reuse ;  /* 0x00000050ff03723e */ /* 0x080fe200020006ff */
[----:B------:R-:W-:Y:S01]  /*6670*/  HADD2.F32 R54, -RZ, R4.H1_H1 ;  /* 0x30000004ff367230 */ /* 0x000fe20000004100 */
[----:B------:R-:W-:Y:S01]  /*6680*/  F2FP.F16.E4M3.UNPACK_B R0, R80.H1 ;  /* 0x00000050ff00723e */ /* 0x000fe200030006ff */
[----:B------:R-:W-:Y:S01]  /*6690*/  BSSY.RECONVERGENT B0, `(.L_x_117) ;  /* 0x000009e000007945 */ /* 0x000fe20003800200 */
[----:B------:R-:W-:Y:S01]  /*66a0*/  F2FP.F16.E4M3.UNPACK_B R64, R83.H1 ;  /* 0x00000053ff40723e */ /* 0x000fe200030006ff */
[--C-:B------:R-:W-:Y:S01]  /*66b0*/  HADD2.F32 R2, -RZ, R3.reuse.H0_H0 ;  /* 0x20000003ff027230 */ /* 0x100fe20000004100 */
[----:B---3--:R-:W-:Y:S01]  /*66c0*/  F2FP.F16.E4M3.UNPACK_B R74, R86 ;  /* 0x00000056ff4a723e */ /* 0x008fe200020006ff */
[----:B------:R-:W-:Y:S01]  /*66d0*/  HADD2.F32 R50, -RZ, R3.H1_H1 ;  /* 0x30000003ff327230 */ /* 0x000fe20000004100 */
[----:B------:R-:W-:Y:S01]  /*66e0*/  F2FP.F16.E4M3.UNPACK_B R3, R81.H1 ;  /* 0x00000051ff03723e */ /* 0x000fe200030006ff */
[--C-:B------:R-:W-:Y:S01]  /*66f0*/  HADD2.F32 R51, -RZ, R0.reuse.H0_H0 ;  /* 0x20000000ff337230 */ /* 0x100fe20000004100 */
[----:B------:R-:W-:Y:S01]  /*6700*/  MOV R116, 0x10 ;  /* 0x0000001000747802 */ /* 0x000fe20000000f00 */
[----:B------:R-:W-:Y:S01]  /*6710*/  HADD2.F32 R52, -RZ, R0.H1_H1 ;  /* 0x30000000ff347230 */ /* 0x000fe20000004100 */
[-C--:B------:R-:W-:Y:S01]  /*6720*/  F2FP.F16.E4M3.UNPACK_B R0, R82.reuse ;  /* 0x00000052ff00723e */ /* 0x080fe200020006ff */
[----:B------:R-:W1:Y:S01]  /*6730*/  LDTM.x32 R4, tmem[UR4] ;  /* 0x00000004000479ee */ /* 0x000e6200082c0000 */
[----:B------:R-:W-:Y:S01]  /*6740*/  LOP3.LUT P5, RZ, R101, 0x80, RZ, 0xc0, !PT ;  /* 0x0000008065ff7812 */ /* 0x000fe200078ac0ff */
[--C-:B------:R-:W-:Y:S01]  /*6750*/  HADD2.F32 R55, -RZ, R3.reuse.H0_H0 ;  /* 0x20000003ff377230 */ /* 0x100fe20000004100 */
[----:B------:R-:W-:Y:S01]  /*6760*/  IADD3 R113, PT, PT, R100, UR49, RZ ;  /* 0x0000003164717c10 */ /* 0x000fe2000fffe0ff */
[--C-:B------:R-:W-:Y:S01]  /*6770*/  HADD2.F32 R57, -RZ, R0.reuse.H0_H0 ;  /* 0x20000000ff397230 */ /* 0x100fe20000004100 */
[----:B------:R-:W-:Y:S01]  /*6780*/  SEL R116, R116, 0xfffffff0, !P5 ;  /* 0xfffffff074747807 */ /* 0x000fe20006800000 */
[----:B------:R-:W-:Y:S01]  /*6790*/  HADD2.F32 R58, -RZ, R0.H1_H1 ;  /* 0x30000000ff3a7230 */ /* 0x000fe20000004100 */
[----:B------:R-:W-:Y:S01]  /*67a0*/  F2FP.F16.E4M3.UNPACK_B R0, R83 ;  /* 0x00000053ff00723e */ /* 0x000fe200020006ff */
[----:B------:R-:W-:Y:S01]  /*67b0*/  HADD2.F32 R56, -RZ, R3.H1_H1 ;  /* 0x30000003ff387230 */ /* 0x000fe20000004100 */
[----:B------:R-:W-:Y:S01]  /*67c0*/  F2FP.F16.E4M3.UNPACK_B R3, R82.H1 ;  /* 0x00000052ff03723e */ /* 0x000fe200030006ff */
[----:B------:R-:W-:Y:S01]  /*67d0*/  HADD2.F32 R73, -RZ, R74.H0_H0 ;  /* 0x2000004aff497230 */ /* 0x000fe20000004100 */
[----:B------:R-:W-:Y:S01]  /*67e0*/  IADD3 R113, PT, PT, R113, R116, RZ ;  /* 0x0000007471717210 */ /* 0x000fe20007ffe0ff */
[--C-:B------:R-:W-:Y:S01]  /*67f0*/  HADD2.F32 R61, -RZ, R0.reuse.H0_H0 ;  /* 0x20000000ff3d7230 */ /* 0x100fe20000004100 */
[----:B------:R-:W-:Y:S01]  /*6800*/  ISETP.NE.AND P0, PT, R109, RZ, PT ;  /* 0x000000ff6d00720c */ /* 0x000fe20003f05270 */
[----:B------:R-:W-:Y:S01]  /*6810*/  HADD2.F32 R62, -RZ, R0.H1_H1 ;  /* 0x30000000ff3e7230 */ /* 0x000fe20000004100 */
[-C--:B------:R-:W-:Y:S01]  /*6820*/  F2FP.F16.E4M3.UNPACK_B R0, R84.reuse.H1 ;  /* 0x00000054ff00723e */ /* 0x080fe200030006ff */
[--C-:B------:R-:W-:Y:S01]  /*6830*/  HADD2.F32 R59, -RZ, R3.reuse.H0_H0 ;  /* 0x20000003ff3b7230 */ /* 0x100fe20000004100 */
[----:B------:R-:W-:Y:S01]  /*6840*/  ISETP.NE.AND P6, PT, R117, RZ, PT ;  /* 0x000000ff7500720c */ /* 0x000fe20003fc5270 */
[----:B------:R-:W-:Y:S01]  /*6850*/  HADD2.F32 R60, -RZ, R3.H1_H1 ;  /* 0x30000003ff3c7230 */ /* 0x000fe20000004100 */
[----:B------:R-:W-:Y:S01]  /*6860*/  F2FP.F16.E4M3.UNPACK_B R3, R84 ;  /* 0x00000054ff03723e */ /* 0x000fe200020006ff */
[--C-:B------:R-:W-:Y:S02]  /*6870*/  HADD2.F32 R67, -RZ, R0.reuse.H0_H0 ;  /* 0x20000000ff437230 */ /* 0x100fe40000004100 */
[----:B------:R-:W-:Y:S01]  /*6880*/  HADD2.F32 R68, -RZ, R0.H1_H1 ;  /* 0x30000000ff447230 */ /* 0x000fe20000004100 */
[----:B------:R-:W-:Y:S01]  /*6890*/  F2FP.F16.E4M3.UNPACK_B R0, R85.H1 ;  /* 0x00000055ff00723e */ /* 0x000fe200030006ff */
[--C-:B------:R-:W-:Y:S02]  /*68a0*/  HADD2.F32 R65, -RZ, R3.reuse.H0_H0 ;  /* 0x20000003ff417230 */ /* 0x100fe40000004100 */
[C---:B-1----:R-:W-:Y:S01]  /*68b0*/  FMUL R7, R47.reuse, R7 ;  /* 0x000000072f077220 */ /* 0x042fe20000400000 */
[----:B------:R-:W-:Y:S01]  /*68c0*/  HADD2.F32 R66, -RZ, R3.H1_H1 ;  /* 0x30000003ff427230 */ /* 0x000fe20000004100 */
[----:B------:R-:W-:Y:S01]  /*68d0*/  F2FP.F16.E4M3.UNPACK_B R3, R85 ;  /* 0x00000055ff03723e */ /* 0x000fe200020006ff */
[--C-:B------:R-:W-:Y:S02]  /*68e0*/  HADD2.F32 R71, -RZ, R0.reuse.H0_H0 ;  /* 0x20000000ff477230 */ /* 0x100fe40000004100 */
[----:B------:R-:W-:Y:S02]  /*68f0*/  HADD2.F32 R72, -RZ, R0.H1_H1 ;  /* 0x30000000ff487230 */ /* 0x000fe40000004100 */
[----:B------:R-:W-:Y:S01]  /*6900*/  FMUL R0, R47, R4 ;  /* 0x000000042f007220 */ /* 0x000fe20000400000 */
[--C-:B------:R-:W-:Y:S01]  /*6910*/  HADD2.F32 R69, -RZ, R3.reuse.H0_H0 ;  /* 0x20000003ff457230 */ /* 0x100fe20000004100 */
[----:B------:R-:W-:Y:S01]  /*6920*/  F2FP.F16.E4M3.UNPACK_B R4, R87 ;  /* 0x00000057ff04723e */ /* 0x000fe200020006ff */
[----:B------:R-:W-:Y:S01]  /*6930*/  HADD2.F32 R70, -RZ, R3.H1_H1 ;  /* 0x30000003ff467230 */ /* 0x000fe20000004100 */
[----:B------:R-:W-:Y:S01]  /*6940*/  F2FP.F16.E4M3.UNPACK_B R3, R86.H1 ;  /* 0x00000056ff03723e */ /* 0x000fe200030006ff */
[----:B------:R-:W-:Y:S01]  /*6950*/  FFMA R0, R49, R2, R0 ;  /* 0x0000000231007223 */ /* 0x000fe20000000000 */
[----:B------:R-:W-:Y:S01]  /*6960*/  FMUL R2, R47, R5 ;  /* 0x000000052f027220 */ /* 0x000fe20000400000 */
[----:B------:R-:W-:Y:S01]  /*6970*/  HADD2.F32 R74, -RZ, R74.H1_H1 ;  /* 0x3000004aff4a7230 */ /* 0x000fe20000004100 */
[----:B------:R-:W-:Y:S01]  /*6980*/  F2FP.F16.E4M3.UNPACK_B R5, R87.H1 ;  /* 0x00000057ff05723e */ /* 0x000fe200030006ff */
[--C-:B------:R-:W-:Y:S02]  /*6990*/  HADD2.F32 R75, -RZ, R3.reuse.H0_H0 ;  /* 0x20000003ff4b7230 */ /* 0x100fe40000004100 */
[----:B------:R-:W-:Y:S01]  /*69a0*/  FFMA R2, R49, R50, R2 ;  /* 0x0000003231027223 */ /* 0x000fe20000000002 */
[----:B------:R-:W-:Y:S02]  /*69b0*/  HADD2.F32 R76, -RZ, R3.H1_H1 ;  /* 0x30000003ff4c7230 */ /* 0x000fe40000004100 */
[C---:B------:R-:W-:Y:S01]  /*69c0*/  FMUL R3, R47.reuse, R6 ;  /* 0x000000062f037220 */ /* 0x040fe20000400000 */
[--C-:B------:R-:W-:Y:S02]  /*69d0*/  HADD2.F32 R50, -RZ, R4.reuse.H0_H0 ;  /* 0x20000004ff327230 */ /* 0x100fe40000004100 */
[C---:B------:R-:W-:Y:S01]  /*69e0*/  FMUL R6, R47.reuse, R11 ;  /* 0x0000000b2f067220 */ /* 0x040fe20000400000 */
[----:B------:R-:W-:Y:S01]  /*69f0*/  FMUL R11, R47, R16 ;  /* 0x000000102f0b7220 */ /* 0x000fe20000400000 */
[C---:B------:R-:W-:Y:S01]  /*6a00*/  FFMA R3, R49.reuse, R51, R3 ;  /* 0x0000003331037223 */ /* 0x040fe20000000003 */
[----:B------:R-:W-:Y:S01]  /*6a10*/  FFMA R7, R49, R52, R7 ;  /* 0x0000003431077223 */ /* 0x000fe20000000007 */
[----:B------:R-:W-:Y:S02]  /*6a20*/  HADD2.F32 R51, -RZ, R4.H1_H1 ;  /* 0x30000004ff337230 */ /* 0x000fe40000004100 */
[C---:B------:R-:W-:Y:S01]  /*6a30*/  FMUL R4, R47.reuse, R9 ;  /* 0x000000092f047220 */ /* 0x040fe20000400000 */
[--C-:B------:R-:W-:Y:S02]  /*6a40*/  HADD2.F32 R52, -RZ, R5.reuse.H0_H0 ;  /* 0x20000005ff347230 */ /* 0x100fe40000004100 */
[----:B------:R-:W-:Y:S01]  /*6a50*/  FMUL R16, R47, R21 ;  /* 0x000000152f107220 */ /* 0x000fe20000400000 */
[----:B------:R-:W-:Y:S01]  /*6a60*/  F2FP.SATFINITE.E4M3.F32.PACK_AB_MERGE_C R78, R7, R3, RZ ;  /* 0x00000003074e723e */ /* 0x000fe200048070ff */
[C---:B------:R-:W-:Y:S01]  /*6a70*/  FMUL R3, R47.reuse, R8 ;  /* 0x000000082f037220 */ /* 0x040fe20000400000 */
[----:B------:R-:W-:Y:S02]  /*6a80*/  HADD2.F32 R77, -RZ, R5.H1_H1 ;  /* 0x30000005ff4d7230 */ /* 0x000fe40000004100 */
[C---:B------:R-:W-:Y:S01]  /*6a90*/  FMUL R7, R47.reuse, R12 ;  /* 0x0000000c2f077220 */ /* 0x040fe20000400000 */
[----:B------:R-:W-:Y:S01]  /*6aa0*/  FMUL R8, R47, R13 ;  /* 0x0000000d2f087220 */ /* 0x000fe20000400000 */
[C---:B------:R-:W-:Y:S01]  /*6ab0*/  FFMA R3, R49.reuse, R53, R3 ;  /* 0x0000003531037223 */ /* 0x040fe20000000003 */
[----:B------:R-:W-:Y:S01]  /*6ac0*/  FFMA R4, R49, R54, R4 ;  /* 0x0000003631047223 */ /* 0x000fe20000000004 */
[C---:B------:R-:W-:Y:S01]  /*6ad0*/  FMUL R12, R47.reuse, R17 ;  /* 0x000000112f0c7220 */ /* 0x040fe20000400000 */
[C---:B------:R-:W-:Y:S01]  /*6ae0*/  FMUL R5, R47.reuse, R10 ;  /* 0x0000000a2f057220 */ /* 0x040fe20000400000 */
[C---:B------:R-:W-:Y:S01]  /*6af0*/  FMUL R9, R47.reuse, R14 ;  /* 0x0000000e2f097220 */ /* 0x040fe20000400000 */
[C---:B------:R-:W-:Y:S01]  /*6b00*/  FMUL R10, R47.reuse, R15 ;  /* 0x0000000f2f0a7220 */ /* 0x040fe20000400000 */
[----:B------:R-:W-:Y:S01]  /*6b10*/  FMUL R15, R47, R20 ;  /* 0x000000142f0f7220 */ /* 0x000fe20000400000 */
[C---:B------:R-:W-:Y:S01]  /*6b20*/  FFMA R5, R49.reuse, R55, R5 ;  /* 0x0000003731057223 */ /* 0x040fe20000000005 */
[C---:B------:R-:W-:Y:S01]  /*6b30*/  FFMA R6, R49.reuse, R56, R6 ;  /* 0x0000003831067223 */ /* 0x040fe20000000006 */
[C---:B------:R-:W-:Y:S01]  /*6b40*/  FFMA R7, R49.reuse, R57, R7 ;  /* 0x0000003931077223 */ /* 0x040fe20000000007 */
[C---:B------:R-:W-:Y:S01]  /*6b50*/  FFMA R8, R49.reuse, R58, R8 ;  /* 0x0000003a31087223 */ /* 0x040fe20000000008 */
[--C-:B------:R-:W-:Y:S02]  /*6b60*/  HADD2.F32 R63, -RZ, R64.reuse.H0_H0 ;  /* 0x20000040ff3f7230 */ /* 0x100fe40000004100 */
[C---:B------:R-:W-:Y:S01]  /*6b70*/  FFMA R9, R49.reuse, R59, R9 ;  /* 0x0000003b31097223 */ /* 0x040fe20000000009 */
[----:B------:R-:W-:Y:S01]  /*6b80*/  F2FP.SATFINITE.E4M3.F32.PACK_AB_MERGE_C R5, R6, R5, RZ ;  /* 0x000000050605723e */ /* 0x000fe200048070ff */
[C---:B------:R-:W-:Y:S01]  /*6b90*/  FFMA R10, R49.reuse, R60, R10 ;  /* 0x0000003c310a7223 */ /* 0x040fe2000000000a */
[C---:B------:R-:W-:Y:S01]  /*6ba0*/  FFMA R11, R49.reuse, R61, R11 ;  /* 0x0000003d310b7223 */ /* 0x040fe2000000000b */
[----:B------:R-:W-:Y:S01]  /*6bb0*/  FFMA R12, R49, R62, R12 ;  /* 0x0000003e310c7223 */ /* 0x000fe2000000000c */
[C---:B------:R-:W-:Y:S01]  /*6bc0*/  FMUL R20, R47.reuse, R25 ;  /* 0x000000192f147220 */ /* 0x040fe20000400000 */
[C---:B------:R-:W-:Y:S01]  /*6bd0*/  FMUL R25, R47.reuse, R30 ;  /* 0x0000001e2f197220 */ /* 0x040fe20000400000 */
[C---:B------:R-:W-:Y:S01]  /*6be0*/  FMUL R30, R47.reuse, R35 ;  /* 0x000000232f1e7220 */ /* 0x040fe20000400000 */
[----:B------:R-:W-:Y:S01]  /*6bf0*/  F2FP.SATFINITE.E4M3.F32.PACK_AB_MERGE_C R9, R10, R9, RZ ;  /* 0x000000090a09723e */ /* 0x000fe200048070ff */
[----:B------:R-:W-:Y:S02]  /*6c00*/  HADD2.F32 R64, -RZ, R64.H1_H1 ;  /* 0x30000040ff407230 */ /* 0x000fe40000004100 */
[C---:B------:R-:W-:Y:S01]  /*6c10*/  FMUL R13, R47.reuse, R18 ;  /* 0x000000122f0d7220 */ /* 0x040fe20000400000 */
[C---:B------:R-:W-:Y:S01]  /*6c20*/  FMUL R14, R47.reuse, R19 ;  /* 0x000000132f0e7220 */ /* 0x040fe20000400000 */
[C---:B------:R-:W-:Y:S01]  /*6c30*/  FMUL R17, R47.reuse, R22 ;  /* 0x000000162f117220 */ /* 0x040fe20000400000 */
[----:B------:R-:W-:Y:S01]  /*6c40*/  FMUL R18, R47, R23 ;  /* 0x000000172f127220 */ /* 0x000fe20000400000 */
[C---:B------:R-:W-:Y:S01]  /*6c50*/  FFMA R13, R49.reuse, R63, R13 ;  /* 0x0000003f310d7223 */ /* 0x040fe2000000000d */
[C---:B------:R-:W-:Y:S01]  /*6c60*/  FFMA R14, R49.reuse, R64, R14 ;  /* 0x00000040310e7223 */ /* 0x040fe2000000000e */
[----:B------:R-:W-:Y:S01]  /*6c70*/  FFMA R15, R49, R65, R15 ;  /* 0x00000041310f7223 */ /* 0x000fe2000000000f */
[----:B------:R-:W-:Y:S01]  /*6c80*/  FMUL R19, R47, R24 ;  /* 0x000000182f137220 */ /* 0x000fe20000400000 */
[C---:B------:R-:W-:Y:S01]  /*6c90*/  FFMA R16, R49.reuse, R66, R16 ;  /* 0x0000004231107223 */ /* 0x040fe20000000010 */
[----:B------:R-:W-:Y:S01]  /*6ca0*/  FFMA R17, R49, R67, R17 ;  /* 0x0000004331117223 */ /* 0x000fe20000000011 */
[----:B------:R-:W-:Y:S01]  /*6cb0*/  F2FP.SATFINITE.E4M3.F32.PACK_AB_MERGE_C R13, R14, R13, RZ ;  /* 0x0000000d0e0d723e */ /* 0x000fe200048070ff */
[C---:B------:R-:W-:Y:S01]  /*6cc0*/  FMUL R21, R47.reuse, R26 ;  /* 0x0000001a2f157220 */ /* 0x040fe20000400000 */
[----:B------:R-:W-:Y:S01]  /*6cd0*/  FMUL R22, R47, R27 ;  /* 0x0000001b2f167220 */ /* 0x000fe20000400000 */
[C---:B------:R-:W-:Y:S01]  /*6ce0*/  FFMA R18, R49.reuse, R68, R18 ;  /* 0x0000004431127223 */ /* 0x040fe20000000012 */
[----:B------:R-:W-:Y:S01]  /*6cf0*/  FFMA R19, R49, R69, R19 ;  /* 0x0000004531137223 */ /* 0x000fe20000000013 */
[----:B------:R-:W-:Y:S01]  /*6d00*/  FMUL R23, R47, R28 ;  /* 0x0000001c2f177220 */ /* 0x000fe20000400000 */
[----:B------:R-:W-:Y:S01]  /*6d10*/  FFMA R20, R49, R70, R20 ;  /* 0x0000004631147223 */ /* 0x000fe20000000014 */
[----:B------:R-:W-:Y:S01]  /*6d20*/  FMUL R24, R47, R29 ;  /* 0x0000001d2f187220 */ /* 0x000fe20000400000 */
[C---:B------:R-:W-:Y:S01]  /*6d30*/  FFMA R21, R49.reuse, R71, R21 ;  /* 0x0000004731157223 */ /* 0x040fe20000000015 */
[----:B------:R-:W-:Y:S01]  /*6d40*/  FFMA R22, R49, R72, R22 ;  /* 0x0000004831167223 */ /* 0x000fe20000000016 */
[C---:B------:R-:W-:Y:S01]  /*6d50*/  FMUL R26, R47.reuse, R31 ;  /* 0x0000001f2f1a7220 */ /* 0x040fe20000400000 */
[----:B------:R-:W-:Y:S01]  /*6d60*/  FMUL R27, R47, R32 ;  /* 0x000000202f1b7220 */ /* 0x000fe20000400000 */
[----:B------:R-:W-:Y:S01]  /*6d70*/  FFMA R23, R49, R73, R23 ;  /* 0x0000004931177223 */ /* 0x000fe20000000017 */
[----:B------:R-:W-:Y:S01]  /*6d80*/  FMUL R28, R47, R33 ;  /* 0x000000212f1c7220 */ /* 0x000fe20000400000 */
[----:B------:R-:W-:Y:S01]  /*6d90*/  FFMA R24, R49, R74, R24 ;  /* 0x0000004a31187223 */ /* 0x000fe20000000018 */
[----:B------:R-:W-:Y:S01]  /*6da0*/  FMUL R29, R47, R34 ;  /* 0x000000222f1d7220 */ /* 0x000fe20000400000 */
[C---:B------:R-:W-:Y:S01]  /*6db0*/  FFMA R25, R49.reuse, R75, R25 ;  /* 0x0000004b31197223 */ /* 0x040fe20000000019 */
[C---:B------:R-:W-:Y:S01]  /*6dc0*/  FFMA R26, R49.reuse, R76, R26 ;  /* 0x0000004c311a7223 */ /* 0x040fe2000000001a */
[C---:B------:R-:W-:Y:S01]  /*6dd0*/  FFMA R27, R49.reuse, R50, R27 ;  /* 0x00000032311b7223 */ /* 0x040fe2000000001b */
[C---:B------:R-:W-:Y:S01]  /*6de0*/  FFMA R28, R49.reuse, R51, R28 ;  /* 0x00000033311c7223 */ /* 0x040fe2000000001c */
[----:B------:R-:W-:Y:S01]  /*6df0*/  F2FP.SATFINITE.E4M3.F32.PACK_AB_MERGE_C R17, R18, R17, RZ ;  /* 0x000000111211723e */ /* 0x000fe200048070ff */
[C---:B------:R-:W-:Y:S01]  /*6e00*/  FFMA R29, R49.reuse, R52, R29 ;  /* 0x00000034311d7223 */ /* 0x040fe2000000001d */
[----:B------:R-:W-:Y:S01]  /*6e10*/  F2FP.SATFINITE.E4M3.F32.PACK_AB_MERGE_C R21, R22, R21, RZ ;  /* 0x000000151615723e */ /* 0x000fe200048070ff */
[----:B------:R-:W-:Y:S01]  /*6e20*/  FFMA R30, R49, R77, R30 ;  /* 0x0000004d311e7223 */ /* 0x000fe2000000001e */
[----:B------:R-:W-:Y:S02]  /*6e30*/  F2FP.SATFINITE.E4M3.F32.PACK_AB_MERGE_C R32, R2, R0, R78 ;  /* 0x000000000220723e */ /* 0x000fe4000480704e */
[----:B------:R-:W-:Y:S02]  /*6e40*/  F2FP.SATFINITE.E4M3.F32.PACK_AB_MERGE_C R33, R4, R3, R5 ;  /* 0x000000030421723e */ /* 0x000fe40004807005 */
[----:B------:R-:W-:Y:S02]  /*6e50*/  F2FP.SATFINITE.E4M3.F32.PACK_AB_MERGE_C R34, R8, R7, R9 ;  /* 0x000000070822723e */ /* 0x000fe40004807009 */
[----:B------:R-:W-:Y:S02]  /*6e60*/  F2FP.SATFINITE.E4M3.F32.PACK_AB_MERGE_C R35, R12, R11, R13 ;  /* 0x0000000b0c23723e */ /* 0x000fe4000480700d */
[----:B------:R-:W-:Y:S02]  /*6e70*/  F2FP.SATFINITE.E4M3.F32.PACK_AB_MERGE_C R16, R16, R15, R17 ;  /* 0x0000000f1010723e */ /* 0x000fe40004807011 */
[----:B------:R-:W-:Y:S01]  /*6e80*/  F2FP.SATFINITE.E4M3.F32.PACK_AB_MERGE_C R17, R20, R19, R21 ;  /* 0x000000131411723e */ /* 0x000fe20004807015 */
[----:B------:R1:W-:Y:S01]  /*6e90*/  STS.128 [R100+UR49+0x4200], R32 ;  /* 0x0042002064007988 */ /* 0x0003e20008000c31 */
[----:B------:R-:W-:Y:S02]  /*6ea0*/  F2FP.SATFINITE.E4M3.F32.PACK_AB_MERGE_C R18, R26, R25, RZ ;  /* 0x000000191a12723e */ /* 0x000fe400048070ff */
[----:B------:R-:W-:Y:S02]  /*6eb0*/  F2FP.SATFINITE.E4M3.F32.PACK_AB_MERGE_C R19, R30, R29, RZ ;  /* 0x0000001d1e13723e */ /* 0x000fe400048070ff */
[----:B------:R-:W-:Y:S02]  /*6ec0*/  F2FP.SATFINITE.E4M3.F32.PACK_AB_MERGE_C R18, R24, R23, R18 ;  /* 0x000000171812723e */ /* 0x000fe40004807012 */
[----:B------:R-:W-:Y:S02]  /*6ed0*/  F2FP.SATFINITE.E4M3.F32.PACK_AB_MERGE_C R19, R28, R27, R19 ;  /* 0x0000001b1c13723e */ /* 0x000fe40004807013 */
[----:B------:R-:W-:Y:S02]  /*6ee0*/  LEA R0, R105, UR49, 0x3 ;  /* 0x0000003169007c11 */ /* 0x000fe4000f8e18ff */
[----:B------:R-:W-:Y:S01]  /*6ef0*/  @P6 SHF.L.U32 R2, R104, 0x1f, RZ ;  /* 0x0000001f68026819 */ /* 0x000fe200000006ff */
[----:B------:R1:W-:Y:S01]  /*6f00*/  STS.128 [R113+0x4200], R16 ;  /* 0x0042001071007388 */ /* 0x0003e20000000c00 */
[----:B------:R-:W-:Y:S01]  /*6f10*/  @!PT LDS RZ, [RZ] ;  /* 0x00000000fffff984 */ /* 0x000fe20000000800 */
[----:B------:R-:W-:Y:S01]  /*6f20*/  @!PT LDS RZ, [RZ] ;  /* 0x00000000fffff984 */ /* 0x000fe20000000800 */
[----:B------:R-:W-:Y:S01]  /*6f30*/  @!PT LDS RZ, [RZ] ;  /* 0x00000000fffff984 */ /* 0x000fe20000000800 */
[----:B------:R-:W-:Y:S01]  /*6f40*/  @!PT LDS RZ, [RZ] ;  /* 0x00000000fffff984 */ /* 0x000fe20000000800 */
[----:B------:R2:W-:Y:S07]  /*6f50*/  MEMBAR.ALL.CTA ;  /* 0x0000000000007992 */ /* 0x0005ee0000008000 */
[----:B--2---:R-:W2:Y:S02]  /*6f60*/  FENCE.VIEW.ASYNC.S ;  /* 0x00000000000073c6 */ /* 0x004ea40000000000 */
[----:B--2---:R-:W-:Y:S06]  /*6f70*/  BAR.SYNC.DEFER_BLOCKING 0x1, 0x80 ;  /* 0x0042000000007b1d */ /* 0x004fec0000010000 */
[----:B------:R-:W-:Y:S05]  /*6f80*/  @P0 BRA `(.L_x_118) ;  /* 0x0000000000380947 */ /* 0x000fea0003800000 */
[----:B------:R-:W-:Y:S02]  /*6f90*/  UIADD3 UR4, UPT, UPT, UR49, 0x4200, URZ ;  /* 0x0000420031047890 */ /* 0x000fe4000fffe0ff */
[----:B------:R-:W-:Y:S01]  /*6fa0*/  UIADD3 UR8, UP0, UPT, UR52, 0x680, URZ ;  /* 0x0000068034087890 */ /* 0x000fe2000ff1e0ff */
[----:B------:R-:W-:Y:S01]  /*6fb0*/  UMOV UR43, UR36 ;  /* 0x00000024002b7c82 */ /* 0x000fe20008000000 */
[----:B------:R-:W-:Y:S02]  /*6fc0*/  UIADD3 UR5, UPT, UPT, UR41, 0x80, URZ ;  /* 0x0000008029057890 */ /* 0x000fe4000fffe0ff */
[----:B------:R-:W-:Y:S01]  /*6fd0*/  MOV R108, UR4 ;  /* 0x00000004006c7c02 */ /* 0x000fe20008000f00 */
[----:B------:R-:W-:Y:S02]  /*6fe0*/  UIADD3.X UR9, UPT, UPT, URZ, UR53, URZ, UP0, !UPT ;  /* 0x00000035ff097290 */ /* 0x000fe400087fe4ff */
[----:B------:R-:W-:Y:S01]  /*6ff0*/  UIADD3 UR4, UPT, UPT, UR49, 0x4a00, URZ ;  /* 0x00004a0031047890 */ /* 0x000fe2000fffe0ff */
[----:B------:R-:W-:Y:S01]  /*7000*/  R2UR UR40, R108 ;  /* 0x000000006c2872ca */ /* 0x000fe200000e0000 */
[----:B------:R-:W-:Y:S01]  /*7010*/  UMOV UR6, UR42 ;  /* 0x0000002a00067c82 */ /* 0x000fe20008000000 */
[----:B------:R-:W-:Y:S11]  /*7020*/  UMOV UR7, UR36 ;  /* 0x0000002400077c82 */ /* 0x000ff60008000000 */
[----:B------:R2:W-:Y:S01]  /*7030*/  UTMASTG.3D [UR40], [UR8] ;  /* 0x00000028080073b5 */ /* 0x0005e20008010000 */
[----:B------:R2:W-:Y:S01]  /*7040*/  UTMASTG.3D [UR4], [UR8] ;  /* 0x00000004080073b5 */ /* 0x0005e20008010000 */
[----:B------:R0:W-:Y:S01]  /*7050*/  UTMACMDFLUSH ;  /* 0x00000000000079b7 */ /* 0x0001e20000000000 */
[----:B--2---:R-:W-:Y:S04]  /*7060*/  DEPBAR.LE SB0, 0x1 ;  /* 0x000080400000791a */ /* 0x004fe80000000000 */
.L_x_118:
[----:B------:R-:W-:Y:S05]  /*7070*/  BSYNC.RECONVERGENT B0 ;  /* 0x0000000000007941 */ /* 0x000fea0003800200 */
.L_x_117:
[----:B------:R-:W-:Y:S06]  /*7080*/  BAR.SYNC.DEFER_BLOCKING 0x1, 0x80 ;  /* 0x0042000000007b1d */ /* 0x000fec0000010000 */
[----:B------:R-:W2:Y:S01]  /*7090*/  @P6 SYNCS.PHASECHK.TRANS64.TRYWAIT P0, [R0+URZ+0x50], R2 ;  /* 0x00005002000065a7 */ /* 0x000ea200080011ff */
[----:B------:R-:W-:Y:S01]  /*70a0*/  BSSY B1, `(.L_x_119) ;  /* 0x0000021000017945 */ /* 0x000fe20003800000 */
[----:B--2---:R-:W-:Y:S03]  /*70b0*/  @P6 SEL R114, RZ, 0x1, !P0 ;  /* 0x00000001ff726807 */ /* 0x004fe60004000000 */
[----:B------:R-:W-:Y:S05]  /*70c0*/  @!P6 BRA `(.L_x_120) ;  /* 0x000000000078e947 */ /* 0x000fea0003800000 */
[----:B------:R-:W-:Y:S01]  /*70d0*/  ISETP.NE.AND P1, PT, R115, RZ, PT ;  /* 0x000000ff7300720c */ /* 0x000fe20003f25270 */
[----:B------:R-:W-:Y:S01]  /*70e0*/  BSSY B0, `(.L_x_121) ;  /* 0x0000009000007945 */ /* 0x000fe20003800000 */
[----:B------:R-:W-:Y:S11]  /*70f0*/  ISETP.NE.AND P0, PT, R114, RZ, PT ;  /* 0x000000ff7200720c */ /* 0x000ff60003f05270 */
[----:B------:R-:W-:Y:S05]  /*7100*/  @P1 IMAD R2, R105, 0x1000, R100 ;  /* 0x0000100069021824 */ /* 0x000fea00078e0264 */
[----:B------:R-:W-:Y:S05]  /*7110*/  @P1 IADD3 R4, PT, PT, R2, UR49, RZ ;  /* 0x0000003102041c10 */ /* 0x000fea000fffe0ff */
[----:B------:R-:W-:Y:S01]  /*7120*/  @P1 IMAD.IADD R4, R4, 0x1, R116 ;  /* 0x0000000104041824 */ /* 0x000fe200078e0274 */
[----:B------:R-:W-:Y:S06]  /*7130*/  @P0 BRA `(.L_x_122) ;  /* 0x00000000000c0947 */ /* 0x000fec0003800000 */
[----:B------:R-:W-:Y:S04]  /*7140*/  SHF.L.U32 R3, R104, 0x1f, RZ ;  /* 0x0000001f68037819 */ /* 0x000fe800000006ff */
[----:B------:R-:W2:Y:S02]  /*7150*/  SYNCS.PHASECHK.TRANS64.TRYWAIT P0, [R0+URZ+0x50], R3 ;  /* 0x00005003000075a7 */ /* 0x000ea400080011ff */
[----:B--2---:R-:W-:Y:S05]  /*7160*/  @!P0 BRA `(.L_x_123) ;  /* 0x00000034005c8947 */ /* 0x004fea0003800000 */
.L_x_122:
[----:B------:R-:W-:Y:S05]  /*7170*/  BSYNC B0 ;  /* 0x0000000000007941 */ /* 0x000fea0003800000 */
.L_x_121:
[----:B------:R-:W-:Y:S01]  /*7180*/  ISETP.NE.AND P0, PT, R115, RZ, PT ;  /* 0x000000ff7300720c */ /* 0x000fe20003f05270 */
[----:B------:R-:W-:Y:S11]  /*7190*/  VIADD R105, R105, 0x1 ;  /* 0x0000000169697836 */ /* 0x000ff60000000000 */
[----:B------:R-:W-:Y:S01]  /*71a0*/  @!UPT UIADD3 URZ, UPT, UPT, URZ, URZ, URZ ;  /* 0x000000fffffff290 */ /* 0x000fe2000fffe0ff */
[----:B------:R3:W4:Y:S04]  /*71b0*/  @P0 LDS.128 R80, [R2+UR49+0x200] ;  /* 0x0002003102500984 */ /* 0x0007280008000c00 */
[----:B------:R1:W1:Y:S01]  /*71c0*/  @P0 LDS.128 R84, [R4+0x200] ;  /* 0x0002000004540984 */ /* 0x0002620000000c00 */
[C---:B------:R-:W-:Y:S01]  /*71d0*/  ISETP.NE.AND P0, PT, R105.reuse, 0x4, PT ;  /* 0x000000046900780c */ /* 0x040fe20003f05270 */
[----:B------:R-:W-:Y:S01]  /*71e0*/  @!PT LDS RZ, [RZ] ;  /* 0x00000000fffff984 */ /* 0x000fe20000000800 */
[----:B------:R-:W-:Y:S01]  /*71f0*/  @!PT LDS RZ, [RZ] ;  /* 0x00000000fffff984 */ /* 0x000fe20000000800 */
[----:B------:R-:W-:Y:S01]  /*7200*/  @!PT LDS RZ, [RZ] ;  /* 0x00000000fffff984 */ /* 0x000fe20000000800 */
[----:B------:R-:W-:Y:S01]  /*7210*/  @!PT LDS RZ, [RZ] ;  /* 0x00000000fffff984 */ /* 0x000fe20000000800 */
[----:B------:R5:W-:Y:S06]  /*7220*/  MEMBAR.ALL.CTA ;  /* 0x0000000000007992 */ /* 0x000bec0000008000 */
[----:B-----5:R-:W5:Y:S01]  /*7230*/  FENCE.VIEW.ASYNC.S ;  /* 0x00000000000073c6 */ /* 0x020f620000000000 */
[----:B------:R-:W-:Y:S01]  /*7240*/  SEL R105, R105, RZ, P0 ;  /* 0x000000ff69697207 */ /* 0x000fe20000000000 */
[----:B---3--:R-:W-:Y:S02]  /*7250*/  VIADD R2, R0, 0x70 ;  /* 0x0000007000027836 */ /* 0x008fe40000000000 */
[----:B--2---:R-:W-:Y:S05]  /*7260*/  IMAD.U32 R0, RZ, RZ, UR37 ;  /* 0x00000025ff007e24 */ /* 0x004fea000f8e00ff */
[----:B------:R-:W-:Y:S04]  /*7270*/  PRMT R0, R0, 0x654, R2 ;  /* 0x0000065400007816 */ /* 0x000fe80000000002 */
[----:B-----5:R2:W-:Y:S02]  /*7280*/  SYNCS.ARRIVE.TRANS64.RED.A1T0 RZ, [R0+URZ], RZ ;  /* 0x000000ff00ff79a7 */ /* 0x0205e400081004ff */
[----:B--2---:R-:W-:Y:S04]  /*7290*/  SEL R0, RZ, 0x1, P0 ;  /* 0x00000001ff007807 */ /* 0x004fe80000000000 */
[----:B-1--4-:R-:W-:Y:S02]  /*72a0*/  LOP3.LUT R104, R104, R0, RZ, 0x3c, !PT ;  /* 0x0000000068687212 */ /* 0x012fe400078e3cff */
.L_x_120:
[----:B------:R-:W-:Y:S05]  /*72b0*/  BSYNC B1 ;  /* 0x0000000000017941 */ /* 0x000fea0003800000 */
.L_x_119:
[----:B------:R-:W-:Y:S05]  /*72c0*/  VIADD R0, R48, 0x20 ;  /* 0x0000002030007836 */ /* 0x000fea0000000000 */
[----:B------:R-:W-:Y:S04]  /*72d0*/  SHF.R.U32.HI R0, RZ, 0x15, R0 ;  /* 0x00000015ff007819 */ /* 0x000fe80000011600 */
[----:B------:R-:W-:Y:S11]  /*72e0*/  LOP3.LUT P0, RZ, R0, 0x3, R102, 0x48, !PT ;  /* 0x0000000300ff7812 */ /* 0x000ff60007804866 */
[----:B------:R-:W-:Y:S02]  /*72f0*/  @!UPT UIADD3 URZ, UPT, UPT, URZ, URZ, URZ ;  /* 0x000000fffffff290 */ /* 0x000fe4000fffe0ff */
[----:B------:R-:W-:Y:S05]  /*7300*/  @!P0 BRA `(.L_x_124) ;  /* 0x0000000000408947 */ /* 0x000fea0003800000 */
[----:B------:R-:W2:Y:S01]  /*7310*/  LDCU.64 UR8, c[0x4][0x78] ;  /* 0x01000f00ff0877ac */ /* 0x000ea20008000a00 */
[----:B------:R-:W-:Y:S01]  /*7320*/  MOV R3, 0x0 ;  /* 0x0000000000037802 */ /* 0x000fe20000000f00 */
[----:B------:R-:W-:Y:S02]  /*7330*/  HFMA2 R12, -RZ, RZ, 0, 5.9604644775390625e-08 ;  /* 0x00000001ff0c7431 */ /* 0x000fe400000001ff */
[----:B------:R-:W-:Y:S02]  /*7340*/  IMAD.MOV.U32 R8, RZ, RZ, 0x192 ;  /* 0x00000192ff087424 */ /* 0x000fe400078e00ff */
[----:B------:R-:W-:Y:S01]  /*7350*/  IMAD.MOV.U32 R13, RZ, RZ, RZ ;  /* 0x000000ffff0d7224 */ /* 0x000fe200078e00ff */
[----:B------:R-:W3:Y:S01]  /*7360*/  LDCU.64 UR6, c[0x4][0x80] ;  /* 0x01001000ff0677ac */ /* 0x000ee20008000a00 */
[----:B------:R-:W4:Y:S01]  /*7370*/  LDC.64 R2, c[0x4][R3] ;  /* 0x0100000003027b82 */ /* 0x000f220000000a00 */
[----:B------:R-:W5:Y:S01]  /*7380*/  LDCU.64 UR4, c[0x4][0x18] ;  /* 0x01000300ff0477ac */ /* 0x000f620008000a00 */
[----:B--2---:R-:W-:Y:S01]  /*7390*/  MOV R5, UR9 ;  /* 0x0000000900057c02 */ /* 0x004fe20008000f00 */
[----:B------:R-:W-:Y:S01]  /*73a0*/  IMAD.U32 R4, RZ, RZ, UR8 ;  /* 0x00000008ff047e24 */ /* 0x000fe2000f8e00ff */
[----:B---3--:R-:W-:Y:S01]  /*73b0*/  MOV R7, UR7 ;  /* 0x0000000700077c02 */ /* 0x008fe20008000f00 */
[----:B------:R-:W-:Y:S01]  /*73c0*/  IMAD.U32 R6, RZ, RZ, UR6 ;  /* 0x00000006ff067e24 */ /* 0x000fe2000f8e00ff */
[----:B-----5:R-:W-:Y:S01]  /*73d0*/  MOV R11, UR5 ;  /* 0x00000005000b7c02 */ /* 0x020fe20008000f00 */
[----:B------:R-:W-:Y:S02]  /*73e0*/  IMAD.U32 R10, RZ, RZ, UR4 ;  /* 0x00000004ff0a7e24 */ /* 0x000fe4000f8e00ff */
[----:B------:R-:W-:Y:S07]  /*73f0*/  LEPC R20, `(.L_x_124) ;  /* 0x000000001014794e */ /* 0x000fee0000000000 */
[----:B-1--4-:R-:W-:Y:S05]  /*7400*/  CALL.ABS.NOINC R2 ;  /* 0x0000000002007343 */ /* 0x012fea0003c00000 */
.L_x_124:
[-C--:B------:R-:W-:Y:S01]  /*7410*/  F2FP.F16.E4M3.UNPACK_B R0, R81.reuse ;  /* 0x00000051ff00723e */ /* 0x080fe200020006ff */
[----:B------:R-:W-:Y:S05]  /*7420*/  WARPSYNC.ALL ;  /* 0x0000000000007948 */ /* 0x000fea0003800000 */
[----:B------:R-:W-:Y:S01]  /*7430*/  R2UR UR4, R48 ;  /* 0x00000000300472ca */ /* 0x000fe200000e0000 */
[--C-:B------:R-:W-:Y:S01]  /*7440*/  HADD2.F32 R54, -RZ, R0.reuse.H0_H0 ;  /* 0x20000000ff367230 */ /* 0x100fe20000004100 */
[-C--:B------:R-:W-:Y:S01]  /*7450*/  F2FP.F16.E4M3.UNPACK_B R2, R80.reuse.H1 ;  /* 0x00000050ff02723e */ /* 0x080fe200030006ff */
[----:B------:R-:W-:Y:S01]  /*7460*/  HADD2.F32 R55, -RZ, R0.H1_H1 ;  /* 0x30000000ff377230 */ /* 0x000fe20000004100 */
[----:B------:R-:W-:Y:S01]  /*7470*/  F2FP.F16.E4M3.UNPACK_B R0, R81.H1 ;  /* 0x00000051ff00723e */ /* 0x000fe200030006ff */
[----:B------:R-:W-:Y:S01]  /*7480*/  BSSY.RECONVERGENT B0, `(.L_x_125) ;  /* 0x0000099000007945 */ /* 0x000fe20003800200 */
[----:B------:R-:W-:Y:S01]  /*7490*/  F2FP.F16.E4M3.UNPACK_B R3, R80 ;  /* 0x00000050ff03723e */ /* 0x000fe200020006ff */
[----:B------:R-:W-:Y:S01]  /*74a0*/  HADD2.F32 R52, -RZ, R2.H0_H0 ;  /* 0x20000002ff347230 */ /* 0x000fe20000004100 */
[----:B------:R-:W-:Y:S01]  /*74b0*/  ISETP.NE.AND P0, PT, R109, RZ, PT ;  /* 0x000000ff6d00720c */ /* 0x000fe20003f05270 */
[--C-:B------:R-:W-:Y:S01]  /*74c0*/  HADD2.F32 R56, -RZ, R0.reuse.H0_H0 ;  /* 0x20000000ff387230 */ /* 0x100fe20000004100 */
[----:B------:R-:W-:Y:S01]  /*74d0*/  ISETP.NE.AND P6, PT, R117, RZ, PT ;  /* 0x000000ff7500720c */ /* 0x000fe20003fc5270 */
[----:B------:R-:W-:Y:S01]  /*74e0*/  HADD2.F32 R57, -RZ, R0.H1_H1 ;  /* 0x30000000ff397230 */ /* 0x000fe20000004100 */
[-C--:B------:R-:W-:Y:S01]  /*74f0*/  F2FP.F16.E4M3.UNPACK_B R0, R83.reuse ;  /* 0x00000053ff00723e */ /* 0x080fe200020006ff */
[----:B-1----:R-:W1:Y:S01]  /*7500*/  LDTM.x32 R4, tmem[UR4+0x20] ;  /* 0x00002004000479ee */ /* 0x002e6200082c0000 */
[----:B------:R-:W-:Y:S01]  /*7510*/  HADD2.F32 R53, -RZ, R2.H1_H1 ;  /* 0x30000002ff357230 */ /* 0x000fe20000004100 */
[----:B------:R-:W-:Y:S01]  /*7520*/  F2FP.F16.E4M3.UNPACK_B R2, R82.H1 ;  /* 0x00000052ff02723e */ /* 0x000fe200030006ff */
[--C-:B------:R-:W-:Y:S02]  /*7530*/  HADD2.F32 R50, -RZ, R3.reuse.H0_H0 ;  /* 0x20000003ff327230 */ /* 0x100fe40000004100 */
[--C-:B------:R-:W-:Y:S02]  /*7540*/  HADD2.F32 R62, -RZ, R0.reuse.H0_H0 ;  /* 0x20000000ff3e7230 */ /* 0x100fe40000004100 */
[----:B------:R-:W-:Y:S01]  /*7550*/  HADD2.F32 R63, -RZ, R0.H1_H1 ;  /* 0x30000000ff3f7230 */ /* 0x000fe20000004100 */
[----:B------:R-:W-:Y:S01]  /*7560*/  F2FP.F16.E4M3.UNPACK_B R0, R84.H1 ;  /* 0x00000054ff00723e */ /* 0x000fe200030006ff */
[--C-:B------:R-:W-:Y:S02]  /*7570*/  HADD2.F32 R60, -RZ, R2.reuse.H0_H0 ;  /* 0x20000002ff3c7230 */ /* 0x100fe40000004100 */
[----:B------:R-:W-:Y:S01]  /*7580*/  HADD2.F32 R61, -RZ, R2.H1_H1 ;  /* 0x30000002ff3d7230 */ /* 0x000fe20000004100 */
[----:B------:R-:W-:Y:S01]  /*7590*/  F2FP.F16.E4M3.UNPACK_B R2, R83.H1 ;  /* 0x00000053ff02723e */ /* 0x000fe200030006ff */
[----:B------:R-:W-:Y:S01]  /*75a0*/  HADD2.F32 R51, -RZ, R3.H1_H1 ;  /* 0x30000003ff337230 */ /* 0x000fe20000004100 */
[----:B------:R-:W-:Y:S01]  /*75b0*/  F2FP.F16.E4M3.UNPACK_B R3, R82 ;  /* 0x00000052ff03723e */ /* 0x000fe200020006ff */
[--C-:B------:R-:W-:Y:S02]  /*75c0*/  HADD2.F32 R68, -RZ, R0.reuse.H0_H0 ;  /* 0x20000000ff447230 */ /* 0x100fe40000004100 */
[----:B------:R-:W-:Y:S01]  /*75d0*/  HADD2.F32 R69, -RZ, R0.H1_H1 ;  /* 0x30000000ff457230 */ /* 0x000fe20000004100 */
[-C--:B------:R-:W-:Y:S01]  /*75e0*/  F2FP.F16.E4M3.UNPACK_B R0, R85.reuse.H1 ;  /* 0x00000055ff00723e */ /* 0x080fe200030006ff */
[--C-:B------:R-:W-:Y:S02]  /*75f0*/  HADD2.F32 R64, -RZ, R2.reuse.H0_H0 ;  /* 0x20000002ff407230 */ /* 0x100fe40000004100 */
[----:B------:R-:W-:Y:S01]  /*7600*/  HADD2.F32 R65, -RZ, R2.H1_H1 ;  /* 0x30000002ff417230 */ /* 0x000fe20000004100 */
[----:B------:R-:W-:Y:S01]  /*7610*/  F2FP.F16.E4M3.UNPACK_B R2, R85 ;  /* 0x00000055ff02723e */ /* 0x000fe200020006ff */
[--C-:B------:R-:W-:Y:S02]  /*7620*/  HADD2.F32 R58, -RZ, R3.reuse.H0_H0 ;  /* 0x20000003ff3a7230 */ /* 0x100fe40000004100 */
[C---:B-1----:R-:W-:Y:S01]  /*7630*/  FMUL R7, R47.reuse, R7 ;  /* 0x000000072f077220 */ /* 0x042fe20000400000 */
[----:B------:R-:W-:Y:S01]  /*7640*/  HADD2.F32 R59, -RZ, R3.H1_H1 ;  /* 0x30000003ff3b7230 */ /* 0x000fe20000004100 */
[----:B------:R-:W-:Y:S01]  /*7650*/  F2FP.F16.E4M3.UNPACK_B R3, R84 ;  /* 0x00000054ff03723e */ /* 0x000fe200020006ff */
[--C-:B------:R-:W-:Y:S02]  /*7660*/  HADD2.F32 R72, -RZ, R0.reuse.H0_H0 ;  /* 0x20000000ff487230 */ /* 0x100fe40000004100 */
[C---:B------:R-:W-:Y:S01]  /*7670*/  FMUL R11, R47.reuse, R11 ;  /* 0x0000000b2f0b7220 */ /* 0x040fe20000400000 */
[----:B------:R-:W-:Y:S01]  /*7680*/  HADD2.F32 R73, -RZ, R0.H1_H1 ;  /* 0x30000000ff497230 */ /* 0x000fe20000004100 */
[----:B------:R-:W-:Y:S01]  /*7690*/  F2FP.F16.E4M3.UNPACK_B R0, R87 ;  /* 0x00000057ff00723e */ /* 0x000fe200020006ff */
[--C-:B------:R-:W-:Y:S02]  /*76a0*/  HADD2.F32 R70, -RZ, R2.reuse.H0_H0 ;  /* 0x20000002ff467230 */ /* 0x100fe40000004100 */
[C---:B------:R-:W-:Y:S01]  /*76b0*/  FMUL R15, R47.reuse, R15 ;  /* 0x0000000f2f0f7220 */ /* 0x040fe20000400000 */
[----:B------:R-:W-:Y:S01]  /*76c0*/  HADD2.F32 R71, -RZ, R2.H1_H1 ;  /* 0x30000002ff477230 */ /* 0x000fe20000004100 */
[-C--:B------:R-:W-:Y:S01]  /*76d0*/  F2FP.F16.E4M3.UNPACK_B R2, R86.reuse.H1 ;  /* 0x00000056ff02723e */ /* 0x080fe200030006ff */
[--C-:B------:R-:W-:Y:S02]  /*76e0*/  HADD2.F32 R66, -RZ, R3.reuse.H0_H0 ;  /* 0x20000003ff427230 */ /* 0x100fe40000004100 */
[----:B------:R-:W-:Y:S01]  /*76f0*/  HADD2.F32 R67, -RZ, R3.H1_H1 ;  /* 0x30000003ff437230 */ /* 0x000fe20000004100 */
[----:B------:R-:W-:Y:S01]  /*7700*/  F2FP.F16.E4M3.UNPACK_B R3, R86 ;  /* 0x00000056ff03723e */ /* 0x000fe200020006ff */
[--C-:B------:R-:W-:Y:S02]  /*7710*/  HADD2.F32 R78, -RZ, R0.reuse.H0_H0 ;  /* 0x20000000ff4e7230 */ /* 0x100fe40000004100 */
[----:B------:R-:W-:Y:S02]  /*7720*/  HADD2.F32 R79, -RZ, R0.H1_H1 ;  /* 0x30000000ff4f7230 */ /* 0x000fe40000004100 */
[C---:B------:R-:W-:Y:S01]  /*7730*/  FMUL R0, R47.reuse, R4 ;  /* 0x000000042f007220 */ /* 0x040fe20000400000 */
[--C-:B------:R-:W-:Y:S02]  /*7740*/  HADD2.F32 R76, -RZ, R2.reuse.H0_H0 ;  /* 0x20000002ff4c7230 */ /* 0x100fe40000004100 */
[----:B------:R-:W-:Y:S01]  /*7750*/  FMUL R4, R47, R8 ;  /* 0x000000082f047220 */ /* 0x000fe20000400000 */
[----:B------:R-:W-:Y:S02]  /*7760*/  HADD2.F32 R77, -RZ, R2.H1_H1 ;  /* 0x30000002ff4d7230 */ /* 0x000fe40000004100 */
[----:B------:R-:W-:Y:S01]  /*7770*/  FFMA R0, R49, R50, R0 ;  /* 0x0000003231007223 */ /* 0x000fe20000000000 */
[--C-:B------:R-:W-:Y:S02]  /*7780*/  HADD2.F32 R74, -RZ, R3.reuse.H0_H0 ;  /* 0x20000003ff4a7230 */ /* 0x100fe40000004100 */
[C---:B------:R-:W-:Y:S01]  /*7790*/  FMUL R2, R47.reuse, R5 ;  /* 0x000000052f027220 */ /* 0x040fe20000400000 */
[----:B------:R-:W-:Y:S02]  /*77a0*/  HADD2.F32 R75, -RZ, R3.H1_H1 ;  /* 0x30000003ff4b7230 */ /* 0x000fe40000004100 */
[C---:B------:R-:W-:Y:S01]  /*77b0*/  FMUL R5, R47.reuse, R9 ;  /* 0x000000092f057220 */ /* 0x040fe20000400000 */
[----:B------:R-:W-:Y:S01]  /*77c0*/  FMUL R8, R47, R12 ;  /* 0x0000000c2f087220 */ /* 0x000fe20000400000 */
[----:B------:R-:W-:Y:S01]  /*77d0*/  FFMA R2, R49, R51, R2 ;  /* 0x0000003331027223 */ /* 0x000fe20000000002 */
[C---:B------:R-:W-:Y:S01]  /*77e0*/  FMUL R9, R47.reuse, R13 ;  /* 0x0000000d2f097220 */ /* 0x040fe20000400000 */
[C---:B------:R-:W-:Y:S01]  /*77f0*/  FMUL R12, R47.reuse, R21 ;  /* 0x000000152f0c7220 */ /* 0x040fe20000400000 */
[C---:B------:R-:W-:Y:S01]  /*7800*/  FMUL R21, R47.reuse, R30 ;  /* 0x0000001e2f157220 */ /* 0x040fe20000400000 */
[C---:B------:R-:W-:Y:S01]  /*7810*/  FMUL R13, R47.reuse, R22 ;  /* 0x000000162f0d7220 */ /* 0x040fe20000400000 */
        /* <DEDUP_REMOVED lines=9> */
[C---:B------:R-:W-:Y:S01]  /*78b0*/  FFMA R6, R49.reuse, R56, R6 ;  /* 0x0000003831067223 */ /* 0x040fe20000000006 */
[C---:B------:R-:W-:Y:S01]  /*78c0*/  FFMA R11, R49.reuse, R57, R11 ;  /* 0x00000039310b7223 */ /* 0x040fe2000000000b */
[C---:B------:R-:W-:Y:S01]  /*78d0*/  FFMA R8, R49.reuse, R58, R8 ;  /* 0x0000003a31087223 */ /* 0x040fe20000000008 */
[----:B------:R-:W-:Y:S01]  /*78e0*/  FFMA R9, R49, R59, R9 ;  /* 0x0000003b31097223 */ /* 0x000fe20000000009 */
[----:B------:R-:W-:Y:S01]  /*78f0*/  F2FP.SATFINITE.E4M3.F32.PACK_AB_MERGE_C R52, R7, R3, RZ ;  /* 0x000000030734723e */ /* 0x000fe200048070ff */
[----:B------:R-:W-:Y:S01]  /*7900*/  FFMA R10, R49, R60, R10 ;  /* 0x0000003c310a7223 */ /* 0x000fe2000000000a */
[----:B------:R-:W-:Y:S01]  /*7910*/  F2FP.SATFINITE.E4M3.F32.PACK_AB_MERGE_C R53, R11, R6, RZ ;  /* 0x000000060b35723e */ /* 0x000fe200048070ff */
[----:B------:R-:W-:Y:S01]  /*7920*/  FFMA R15, R49, R61, R15 ;  /* 0x0000003d310f7223 */ /* 0x000fe2000000000f */
[C---:B------:R-:W-:Y:S01]  /*7930*/  FMUL R3, R47.reuse, R16 ;  /* 0x000000102f037220 */ /* 0x040fe20000400000 */
[C---:B------:R-:W-:Y:S01]  /*7940*/  FMUL R6, R47.reuse, R17 ;  /* 0x000000112f067220 */ /* 0x040fe20000400000 */
[----:B------:R-:W-:Y:S01]  /*7950*/  F2FP.F16.E4M3.UNPACK_B R51, R87.H1 ;  /* 0x00000057ff33723e */ /* 0x000fe200030006ff */
[----:B------:R-:W-:Y:S01]  /*7960*/  FMUL R11, R47, R20 ;  /* 0x000000142f0b7220 */ /* 0x000fe20000400000 */
[----:B------:R-:W-:Y:S01]  /*7970*/  F2FP.SATFINITE.E4M3.F32.PACK_AB_MERGE_C R54, R15, R10, RZ ;  /* 0x0000000a0f36723e */ /* 0x000fe200048070ff */
[C---:B------:R-:W-:Y:S01]  /*7980*/  FFMA R3, R49.reuse, R62, R3 ;  /* 0x0000003e31037223 */ /* 0x040fe20000000003 */
[----:B------:R-:W-:Y:S01]  /*7990*/  FFMA R6, R49, R63, R6 ;  /* 0x0000003f31067223 */ /* 0x000fe20000000006 */
[----:B------:R-:W-:Y:S01]  /*79a0*/  FMUL R20, R47, R29 ;  /* 0x0000001d2f147220 */ /* 0x000fe20000400000 */
[----:B------:R-:W-:Y:S01]  /*79b0*/  F2FP.SATFINITE.E4M3.F32.PACK_AB_MERGE_C R29, R5, R4, R53 ;  /* 0x00000004051d723e */ /* 0x000fe20004807035 */
[----:B------:R-:W-:Y:S01]  /*79c0*/  FMUL R10, R47, R19 ;  /* 0x000000132f0a7220 */ /* 0x000fe20000400000 */
[----:B------:R-:W-:Y:S01]  /*79d0*/  F2FP.SATFINITE.E4M3.F32.PACK_AB_MERGE_C R30, R9, R8, R54 ;  /* 0x00000008091e723e */ /* 0x000fe20004807036 */
        /* <DEDUP_REMOVED lines=10> */
[----:B------:R-:W-:Y:S01]  /*7a80*/  FFMA R14, R49, R69, R14 ;  /* 0x00000045310e7223 */ /* 0x000fe2000000000e */
[----:B------:R-:W-:Y:S01]  /*7a90*/  FMUL R18, R47, R27 ;  /* 0x0000001b2f127220 */ /* 0x000fe20000400000 */
[C---:B------:R-:W-:Y:S01]  /*7aa0*/  FFMA R15, R49.reuse, R70, R15 ;  /* 0x00000046310f7223 */ /* 0x040fe2000000000f */
[C---:B------:R-:W-:Y:S01]  /*7ab0*/  FFMA R16, R49.reuse, R71, R16 ;  /* 0x0000004731107223 */ /* 0x040fe20000000010 */
[C---:B------:R-:W-:Y:S01]  /*7ac0*/  FFMA R17, R49.reuse, R72, R17 ;  /* 0x0000004831117223 */ /* 0x040fe20000000011 */
[C---:B------:R-:W-:Y:S01]  /*7ad0*/  FFMA R18, R49.reuse, R73, R18 ;  /* 0x0000004931127223 */ /* 0x040fe20000000012 */
[----:B------:R-:W-:Y:S01]  /*7ae0*/  FFMA R19, R49, R74, R19 ;  /* 0x0000004a31137223 */ /* 0x000fe20000000013 */
[----:B------:R-:W-:Y:S01]  /*7af0*/  FMUL R23, R47, R32 ;  /* 0x000000202f177220 */ /* 0x000fe20000400000 */
[----:B------:R-:W-:Y:S01]  /*7b00*/  FFMA R20, R49, R75, R20 ;  /* 0x0000004b31147223 */ /* 0x000fe20000000014 */
[----:B------:R-:W-:Y:S01]  /*7b10*/  FMUL R24, R47, R33 ;  /* 0x000000212f187220 */ /* 0x000fe20000400000 */
[--C-:B------:R-:W-:Y:S02]  /*7b20*/  HADD2.F32 R50, -RZ, R51.reuse.H0_H0 ;  /* 0x20000033ff327230 */ /* 0x100fe40000004100 */
[----:B------:R-:W-:Y:S01]  /*7b30*/  FFMA R21, R49, R76, R21 ;  /* 0x0000004c31157223 */ /* 0x000fe20000000015 */
[----:B------:R-:W-:Y:S02]  /*7b40*/  HADD2.F32 R51, -RZ, R51.H1_H1 ;  /* 0x30000033ff337230 */ /* 0x000fe40000004100 */
[----:B------:R-:W-:Y:S01]  /*7b50*/  FMUL R25, R47, R34 ;  /* 0x000000222f197220 */ /* 0x000fe20000400000 */
[----:B------:R-:W-:Y:S01]  /*7b60*/  FFMA R22, R49, R77, R22 ;  /* 0x0000004d31167223 */ /* 0x000fe20000000016 */
[----:B------:R-:W-:Y:S01]  /*7b70*/  FMUL R26, R47, R35 ;  /* 0x000000232f1a7220 */ /* 0x000fe20000400000 */
[----:B------:R-:W-:Y:S01]  /*7b80*/  F2FP.SATFINITE.E4M3.F32.PACK_AB_MERGE_C R7, R10, R7, RZ ;  /* 0x000000070a07723e */ /* 0x000fe200048070ff */
[C---:B------:R-:W-:Y:S01]  /*7b90*/  FFMA R23, R49.reuse, R78, R23 ;  /* 0x0000004e31177223 */ /* 0x040fe20000000017 */
[C---:B------:R-:W-:Y:S01]  /*7ba0*/  FFMA R24, R49.reuse, R79, R24 ;  /* 0x0000004f31187223 */ /* 0x040fe20000000018 */
[C---:B------:R-:W-:Y:S01]  /*7bb0*/  FFMA R25, R49.reuse, R50, R25 ;  /* 0x0000003231197223 */ /* 0x040fe20000000019 */
[----:B------:R-:W-:Y:S01]  /*7bc0*/  FFMA R26, R49, R51, R26 ;  /* 0x00000033311a7223 */ /* 0x000fe2000000001a */
[----:B------:R-:W-:Y:S02]  /*7bd0*/  F2FP.SATFINITE.E4M3.F32.PACK_AB_MERGE_C R28, R2, R0, R52 ;  /* 0x00000000021c723e */ /* 0x000fe40004807034 */
[----:B------:R-:W-:Y:S02]  /*7be0*/  F2FP.SATFINITE.E4M3.F32.PACK_AB_MERGE_C R31, R6, R3, R7 ;  /* 0x00000003061f723e */ /* 0x000fe40004807007 */
[----:B------:R-:W-:Y:S02]  /*7bf0*/  F2FP.SATFINITE.E4M3.F32.PACK_AB_MERGE_C R13, R14, R13, RZ ;  /* 0x0000000d0e0d723e */ /* 0x000fe400048070ff */
[----:B------:R-:W-:Y:S01]  /*7c00*/  F2FP.SATFINITE.E4M3.F32.PACK_AB_MERGE_C R17, R18, R17, RZ ;  /* 0x000000111211723e */ /* 0x000fe200048070ff */
[----:B------:R1:W-:Y:S01]  /*7c10*/  STS.128 [R100+UR49+0x5200], R28 ;  /* 0x0052001c64007988 */ /* 0x0003e20008000c31 */
[----:B------:R-:W-:Y:S02]  /*7c20*/  F2FP.SATFINITE.E4M3.F32.PACK_AB_MERGE_C R14, R22, R21, RZ ;  /* 0x00000015160e723e */ /* 0x000fe400048070ff */
[----:B------:R-:W-:Y:S02]  /*7c30*/  F2FP.SATFINITE.E4M3.F32.PACK_AB_MERGE_C R25, R26, R25, RZ ;  /* 0x000000191a19723e */ /* 0x000fe400048070ff */
[----:B------:R-:W-:Y:S02]  /*7c40*/  F2FP.SATFINITE.E4M3.F32.PACK_AB_MERGE_C R12, R12, R11, R13 ;  /* 0x0000000b0c0c723e */ /* 0x000fe4000480700d */
[----:B------:R-:W-:Y:S02]  /*7c50*/  F2FP.SATFINITE.E4M3.F32.PACK_AB_MERGE_C R13, R16, R15, R17 ;  /* 0x0000000f100d723e */ /* 0x000fe40004807011 */
        /* <DEDUP_REMOVED lines=13> */
[----:B------:R-:W-:Y:S02]  /*7d30*/  UIADD3 UR12, UP0, UPT, UR52, 0x680, URZ ;  /* 0x00000680340c7890 */ /* 0x000fe4000ff1e0ff */
[----:B------:R-:W-:Y:S02]  /*7d40*/  UIADD3 UR9, UPT, UPT, UR41, 0x20, URZ ;  /* 0x0000002029097890 */ /* 0x000fe4000fffe0ff */
[----:B------:R-:W-:Y:S02]  /*7d50*/  UIADD3 UR8, UPT, UPT, UR49, 0x5200, URZ ;  /* 0x0000520031087890 */ /* 0x000fe4000fffe0ff */
[----:B------:R-:W-:Y:S01]  /*7d60*/  UIADD3.X UR13, UPT, UPT, URZ, UR53, URZ, UP0, !UPT ;  /* 0x00000035ff0d7290 */ /* 0x000fe200087fe4ff */
[----:B------:R-:W-:Y:S01]  /*7d70*/  UMOV UR10, UR42 ;  /* 0x0000002a000a7c82 */ /* 0x000fe20008000000 */
[----:B------:R-:W-:Y:S01]  /*7d80*/  UMOV UR11, UR36 ;  /* 0x00000024000b7c82 */ /* 0x000fe20008000000 */
[----:B------:R-:W-:Y:S02]  /*7d90*/  UIADD3 UR5, UPT, UPT, UR41, 0xa0, URZ ;  /* 0x000000a029057890 */ /* 0x000fe4000fffe0ff */
[----:B------:R-:W-:Y:S01]  /*7da0*/  UIADD3 UR4, UPT, UPT, UR49, 0x5a00, URZ ;  /* 0x00005a0031047890 */ /* 0x000fe2000fffe0ff */
[----:B------:R-:W-:Y:S03]  /*7db0*/  UMOV UR6, UR42 ;  /* 0x0000002a00067c82 */ /* 0x000fe60008000000 */
[----:B------:R2:W-:Y:S01]  /*7dc0*/  UTMASTG.3D [UR8], [UR12] ;  /* 0x000000080c0073b5 */ /* 0x0005e20008010000 */
[----:B------:R-:W-:Y:S04]  /*7dd0*/  UMOV UR7, UR36 ;  /* 0x0000002400077c82 */ /* 0x000fe80008000000 */
[----:B------:R2:W-:Y:S01]  /*7de0*/  UTMASTG.3D [UR4], [UR12] ;  /* 0x000000040c0073b5 */ /* 0x0005e20008010000 */
[----:B------:R0:W-:Y:S01]  /*7df0*/  UTMACMDFLUSH ;  /* 0x00000000000079b7 */ /* 0x0001e20000000000 */
[----:B--2---:R-:W-:Y:S04]  /*7e00*/  DEPBAR.LE SB0, 0x1 ;  /* 0x000080400000791a */ /* 0x004fe80000000000 */
.L_x_126:
[----:B------:R-:W-:Y:S05]  /*7e10*/  BSYNC.RECONVERGENT B0 ;  /* 0x0000000000007941 */ /* 0x000fea0003800200 */
.L_x_125:
        /* <DEDUP_REMOVED lines=15> */
.L_x_130:
[----:B------:R-:W-:Y:S05]  /*7f10*/  BSYNC B0 ;  /* 0x0000000000007941 */ /* 0x000fea0003800000 */
.L_x_129:
[----:B------:R-:W-:Y:S01]  /*7f20*/  ISETP.NE.AND P0, PT, R115, RZ, PT ;  /* 0x000000ff7300720c */ /* 0x000fe20003f05270 */
[----:B------:R-:W-:Y:S11]  /*7f30*/  VIADD R105, R105, 0x1 ;  /* 0x0000000169697836 */ /* 0x000ff60000000000 */
[----:B------:R-:W-:Y:S01]  /*7f40*/  @!UPT UIADD3 URZ, UPT, UPT, URZ, URZ, URZ ;  /* 0x000000fffffff290 */ /* 0x000fe2000fffe0ff */
[----:B------:R3:W4:Y:S04]  /*7f50*/  @P0 LDS.128 R84, [R2+0x200] ;  /* 0x0002000002540984 */ /* 0x0007280000000c00 */
[----:B------:R1:W1:Y:S01]  /*7f60*/  @P0 LDS.128 R80, [R3+UR49+0x200] ;  /* 0x0002003103500984 */ /* 0x0002620008000c00 */
        /* <DEDUP_REMOVED lines=14> */
.L_x_128:
[----:B------:R-:W-:Y:S05]  /*8050*/  BSYNC B1 ;  /* 0x0000000000017941 */ /* 0x000fea0003800000 */
.L_x_127:
[----:B------:R-:W-:Y:S05]  /*8060*/  VIADD R0, R48, 0x40 ;  /* 0x0000004030007836 */ /* 0x000fea0000000000 */
[----:B------:R-:W-:Y:S04]  /*8070*/  SHF.R.U32.HI R0, RZ, 0x15, R0 ;  /* 0x00000015ff007819 */ /* 0x000fe80000011600 */
[----:B------:R-:W-:Y:S11]  /*8080*/  LOP3.LUT P0, RZ, R0, 0x3, R102, 0x48, !PT ;  /* 0x0000000300ff7812 */ /* 0x000ff60007804866 */
[----:B------:R-:W-:Y:S02]  /*8090*/  @!UPT UIADD3 URZ, UPT, UPT, URZ, URZ, URZ ;  /* 0x000000fffffff290 */ /* 0x000fe4000fffe0ff */
[----:B------:R-:W-:Y:S05]  /*80a0*/  @!P0 BRA `(.L_x_132) ;  /* 0x0000000000408947 */ /* 0x000fea0003800000 */
[----:B------:R-:W2:Y:S01]  /*80b0*/  LDCU.64 UR8, c[0x4][0x78] ;  /* 0x01000f00ff0877ac */ /* 0x000ea20008000a00 */
[----:B------:R-:W-:Y:S01]  /*80c0*/  MOV R3, 0x0 ;  /* 0x0000000000037802 */ /* 0x000fe20000000f00 */
[----:B-1----:R-:W-:Y:S02]  /*80d0*/  HFMA2 R12, -RZ, RZ, 0, 5.9604644775390625e-08 ;  /* 0x00000001ff0c7431 */ /* 0x002fe400000001ff */
[----:B------:R-:W-:Y:S02]  /*80e0*/  IMAD.MOV.U32 R8, RZ, RZ, 0x192 ;  /* 0x00000192ff087424 */ /* 0x000fe400078e00ff */
[----:B------:R-:W-:Y:S01]  /*80f0*/  IMAD.MOV.U32 R13, RZ, RZ, RZ ;  /* 0x000000ffff0d7224 */ /* 0x000fe200078e00ff */
[----:B------:R-:W1:Y:S01]  /*8100*/  LDCU.64 UR6, c[0x4][0x80] ;  /* 0x01001000ff0677ac */ /* 0x000e620008000a00 */
[----:B------:R-:W3:Y:S01]  /*8110*/  LDC.64 R2, c[0x4][R3] ;  /* 0x0100000003027b82 */ /* 0x000ee20000000a00 */
[----:B------:R-:W4:Y:S01]  /*8120*/  LDCU.64 UR4, c[0x4][0x18] ;  /* 0x01000300ff0477ac */ /* 0x000f220008000a00 */
[----:B--2---:R-:W-:Y:S01]  /*8130*/  MOV R5, UR9 ;  /* 0x0000000900057c02 */ /* 0x004fe20008000f00 */
[----:B------:R-:W-:Y:S01]  /*8140*/  IMAD.U32 R4, RZ, RZ, UR8 ;  /* 0x00000008ff047e24 */ /* 0x000fe2000f8e00ff */
[----:B-1----:R-:W-:Y:S01]  /*8150*/  MOV R7, UR7 ;  /* 0x0000000700077c02 */ /* 0x002fe20008000f00 */
[----:B------:R-:W-:Y:S01]  /*8160*/  IMAD.U32 R6, RZ, RZ, UR6 ;  /* 0x00000006ff067e24 */ /* 0x000fe2000f8e00ff */
[----:B----4-:R-:W-:Y:S01]  /*8170*/  MOV R11, UR5 ;  /* 0x00000005000b7c02 */ /* 0x010fe20008000f00 */
[----:B------:R-:W-:Y:S02]  /*8180*/  IMAD.U32 R10, RZ, RZ, UR4 ;  /* 0x00000004ff0a7e24 */ /* 0x000fe4000f8e00ff */
[----:B------:R-:W-:Y:S07]  /*8190*/  LEPC R20, `(.L_x_132) ;  /* 0x000000001014794e */ /* 0x000fee0000000000 */
[----:B---3--:R-:W-:Y:S05]  /*81a0*/  CALL.ABS.NOINC R2 ;  /* 0x0000000002007343 */ /* 0x008fea0003c00000 */
.L_x_132:
        /* <DEDUP_REMOVED lines=147> */
[----:B------:R-:W-:Y:S02]  /*8ae0*/  UIADD3 UR12, UP0, UPT, UR52, 0x680, URZ ;  /* 0x00000680340c7890 */ /* 0x000fe4000ff1e0ff */
[----:B------:R-:W-:Y:S02]  /*8af0*/  UIADD3 UR5, UPT, UPT, UR41, 0x40, URZ ;  /* 0x0000004029057890 */ /* 0x000fe4000fffe0ff */
[----:B------:R-:W-:Y:S01]  /*8b00*/  MOV R108, UR4 ;  /* 0x00000004006c7c02 */ /* 0x000fe20008000f00 */
[----:B------:R-:W-:Y:S01]  /*8b10*/  UIADD3.X UR13, UPT, UPT, URZ, UR53, URZ, UP0, !UPT ;  /* 0x00000035ff0d7290 */ /* 0x000fe200087fe4ff */
[----:B------:R-:W-:Y:S02]  /*8b20*/  UMOV UR6, UR42 ;  /* 0x0000002a00067c82 */ /* 0x000fe40008000000 */
[----:B------:R-:W-:Y:S01]  /*8b30*/  R2UR UR4, R108 ;  /* 0x000000006c0472ca */ /* 0x000fe200000e0000 */
[----:B------:R-:W-:Y:S01]  /*8b40*/  UMOV UR7, UR36 ;  /* 0x0000002400077c82 */ /* 0x000fe20008000000 */
[----:B------:R-:W-:Y:S02]  /*8b50*/  UIADD3 UR9, UPT, UPT, UR41, 0xc0, URZ ;  /* 0x000000c029097890 */ /* 0x000fe4000fffe0ff */
[----:B------:R-:W-:Y:S01]  /*8b60*/  UIADD3 UR8, UPT, UPT, UR49, 0x4a00, URZ ;  /* 0x00004a0031087890 */ /* 0x000fe2000fffe0ff */
[----:B------:R-:W-:Y:S01]  /*8b70*/  UMOV UR10, UR42 ;  /* 0x0000002a000a7c82 */ /* 0x000fe20008000000 */
[----:B------:R-:W-:Y:S07]  /*8b80*/  UMOV UR11, UR36 ;  /* 0x00000024000b7c82 */ /* 0x000fee0008000000 */
[----:B------:R2:W-:Y:S01]  /*8b90*/  UTMASTG.3D [UR4], [UR12] ;  /* 0x000000040c0073b5 */ /* 0x0005e20008010000 */
[----:B------:R2:W-:Y:S01]  /*8ba0*/  UTMASTG.3D [UR8], [UR12] ;  /* 0x000000080c0073b5 */ /* 0x0005e20008010000 */
[----:B------:R0:W-:Y:S01]  /*8bb0*/  UTMACMDFLUSH ;  /* 0x00000000000079b7 */ /* 0x0001e20000000000 */
[----:B--2---:R-:W-:Y:S04]  /*8bc0*/  DEPBAR.LE SB0, 0x1 ;  /* 0x000080400000791a */ /* 0x004fe80000000000 */
.L_x_134:
[----:B------:R-:W-:Y:S05]  /*8bd0*/  BSYNC.RECONVERGENT B0 ;  /* 0x0000000000007941 */ /* 0x000fea0003800200 */
.L_x_133:
        /* <DEDUP_REMOVED lines=15> */
.L_x_138:
[----:B------:R-:W-:Y:S05]  /*8cd0*/  BSYNC B0 ;  /* 0x0000000000007941 */ /* 0x000fea0003800000 */
.L_x_137:
        /* <DEDUP_REMOVED lines=19> */
.L_x_136:
[----:B------:R-:W-:Y:S05]  /*8e10*/  BSYNC B1 ;  /* 0x0000000000017941 */ /* 0x000fea0003800000 */
.L_x_135:
        /* <DEDUP_REMOVED lines=21> */
.L_x_140:
[----:B------:R-:W-:Y:S01]  /*8f70*/  ISETP.NE.AND P0, PT, R109, RZ, PT ;  /* 0x000000ff6d00720c */ /* 0x000fe20003f05270 */
[----:B------:R-:W-:Y:S05]  /*8f80*/  WARPSYNC.ALL ;  /* 0x0000000000007948 */ /* 0x000fea0003800000 */
[----:B------:R-:W-:Y:S01]  /*8f90*/  R2UR UR4, R48 ;  /* 0x00000000300472ca */ /* 0x000fe200000e0000 */
[----:B------:R-:W-:Y:S01]  /*8fa0*/  BSSY.RECONVERGENT B0, `(.L_x_141) ;  /* 0x000009f000007945 */ /* 0x000fe20003800200 */
[-C--:B------:R-:W-:Y:S02]  /*8fb0*/  F2FP.F16.E4M3.UNPACK_B R4, R81.reuse ;  /* 0x00000051ff04723e */ /* 0x080fe400020006ff */
[-C--:B------:R-:W-:Y:S02]  /*8fc0*/  F2FP.F16.E4M3.UNPACK_B R2, R80.reuse ;  /* 0x00000050ff02723e */ /* 0x080fe400020006ff */
[----:B------:R-:W-:Y:S01]  /*8fd0*/  F2FP.F16.E4M3.UNPACK_B R80, R80.H1 ;  /* 0x00000050ff50723e */ /* 0x000fe200030006ff */
[--C-:B------:R-:W-:Y:S01]  /*8fe0*/  HADD2.F32 R50, -RZ, R4.reuse.H0_H0 ;  /* 0x20000004ff327230 */ /* 0x100fe20000004100 */
[----:B------:R-:W-:Y:S01]  /*8ff0*/  F2FP.F16.E4M3.UNPACK_B R81, R81.H1 ;  /* 0x00000051ff51723e */ /* 0x000fe200030006ff */
[----:B------:R-:W-:Y:S01]  /*9000*/  HADD2.F32 R51, -RZ, R4.H1_H1 ;  /* 0x30000004ff337230 */ /* 0x000fe20000004100 */
[-C--:B------:R-:W-:Y:S01]  /*9010*/  F2FP.F16.E4M3.UNPACK_B R55, R82.reuse ;  /* 0x00000052ff37723e */ /* 0x080fe200020006ff */
[--C-:B------:R-:W-:Y:S01]  /*9020*/  HADD2.F32 R0, -RZ, R2.reuse.H0_H0 ;  /* 0x20000002ff007230 */ /* 0x100fe20000004100 */
[----:B------:R-:W-:Y:S01]  /*9030*/  F2FP.F16.E4M3.UNPACK_B R82, R82.H1 ;  /* 0x00000052ff52723e */ /* 0x000fe200030006ff */
[----:B-1----:R-:W1:Y:S01]  /*9040*/  LDTM.x32 R4, tmem[UR4+0x60] ;  /* 0x00006004000479ee */ /* 0x002e6200082c0000 */
[----:B------:R-:W-:Y:S01]  /*9050*/  NOP ;  /* 0x0000000000007918 */ /* 0x000fe20000000000 */
[----:B------:R-:W-:Y:S01]  /*9060*/  IADD3 R111, PT, PT, R111, 0xe0, RZ ;  /* 0x000000e06f6f7810 */ /* 0x000fe20007ffe0ff */
[----:B------:R-:W-:Y:S01]  /*9070*/  HADD2.F32 R2, -RZ, R2.H1_H1 ;  /* 0x30000002ff027230 */ /* 0x000fe20000004100 */
[----:B------:R-:W-:Y:S01]  /*9080*/  F2FP.F16.E4M3.UNPACK_B R59, R83 ;  /* 0x00000053ff3b723e */ /* 0x000fe200020006ff */
[--C-:B------:R-:W-:Y:S01]  /*9090*/  HADD2.F32 R54, -RZ, R55.reuse.H0_H0 ;  /* 0x20000037ff367230 */ /* 0x100fe20000004100 */
[----:B------:R-:W-:Y:S01]  /*90a0*/  LOP3.LUT R111, R111, 0xfefffff8, RZ, 0xc0, !PT ;  /* 0xfefffff86f6f7812 */ /* 0x000fe200078ec0ff */
[----:B------:R-:W-:Y:S01]  /*90b0*/  HADD2.F32 R55, -RZ, R55.H1_H1 ;  /* 0x30000037ff377230 */ /* 0x000fe20000004100 */
[----:B------:R-:W-:Y:S01]  /*90c0*/  F2FP.F16.E4M3.UNPACK_B R63, R84 ;  /* 0x00000054ff3f723e */ /* 0x000fe200020006ff */
[--C-:B------:R-:W-:Y:S01]  /*90d0*/  HADD2.F32 R58, -RZ, R59.reuse.H0_H0 ;  /* 0x2000003bff3a7230 */ /* 0x100fe20000004100 */
[----:B-1----:R1:W-:Y:S01]  /*90e0*/  SYNCS.ARRIVE.TRANS64.RED.A1T0 RZ, [R111+URZ], RZ ;  /* 0x000000ff6fff79a7 */ /* 0x0023e200081004ff */
[----:B------:R-:W-:Y:S01]  /*90f0*/  HADD2.F32 R59, -RZ, R59.H1_H1 ;  /* 0x3000003bff3b7230 */ /* 0x000fe20000004100 */
[----:B------:R-:W-:Y:S01]  /*9100*/  F2FP.F16.E4M3.UNPACK_B R67, R85 ;  /* 0x00000055ff43723e */ /* 0x000fe200020006ff */
[--C-:B------:R-:W-:Y:S01]  /*9110*/  HADD2.F32 R62, -RZ, R63.reuse.H0_H0 ;  /* 0x2000003fff3e7230 */ /* 0x100fe20000004100 */
[----:B------:R-:W-:Y:S01]  /*9120*/  F2FP.F16.E4M3.UNPACK_B R71, R86 ;  /* 0x00000056ff47723e */ /* 0x000fe200020006ff */
[----:B------:R-:W-:Y:S01]  /*9130*/  HADD2.F32 R63, -RZ, R63.H1_H1 ;  /* 0x3000003fff3f7230 */ /* 0x000fe20000004100 */
[----:B------:R-:W-:Y:S01]  /*9140*/  F2FP.F16.E4M3.UNPACK_B R75, R87 ;  /* 0x00000057ff4b723e */ /* 0x000fe200020006ff */
[--C-:B------:R-:W-:Y:S01]  /*9150*/  HADD2.F32 R66, -RZ, R67.reuse.H0_H0 ;  /* 0x20000043ff427230 */ /* 0x100fe20000004100 */
[----:B------:R-:W-:Y:S01]  /*9160*/  F2FP.F16.E4M3.UNPACK_B R83, R83.H1 ;  /* 0x00000053ff53723e */ /* 0x000fe200030006ff */
[----:B------:R-:W-:Y:S01]  /*9170*/  HADD2.F32 R67, -RZ, R67.H1_H1 ;  /* 0x30000043ff437230 */ /* 0x000fe20000004100 */
[----:B------:R-:W-:Y:S01]  /*9180*/  F2FP.F16.E4M3.UNPACK_B R84, R84.H1 ;  /* 0x00000054ff54723e */ /* 0x000fe200030006ff */
[--C-:B------:R-:W-:Y:S01]  /*9190*/  HADD2.F32 R70, -RZ, R71.reuse.H0_H0 ;  /* 0x20000047ff467230 */ /* 0x100fe20000004100 */
[----:B------:R-:W-:Y:S01]  /*91a0*/  F2FP.F16.E4M3.UNPACK_B R85, R85.H1 ;  /* 0x00000055ff55723e */ /* 0x000fe200030006ff */
[----:B------:R-:W-:Y:S02]  /*91b0*/  HADD2.F32 R71, -RZ, R71.H1_H1 ;  /* 0x30000047ff477230 */ /* 0x000fe40000004100 */
[C---:B------:R-:W-:Y:S01]  /*91c0*/  FMUL R4, R47.reuse, R4 ;  /* 0x000000042f047220 */ /* 0x040fe20000400000 */
[C---:B------:R-:W-:Y:S01]  /*91d0*/  FMUL R5, R47.reuse, R5 ;  /* 0x000000052f057220 */ /* 0x040fe20000400000 */
[--C-:B------:R-:W-:Y:S02]  /*91e0*/  HADD2.F32 R3, -RZ, R80.reuse.H0_H0 ;  /* 0x20000050ff037230 */ /* 0x100fe40000004100 */
[----:B------:R-:W-:Y:S01]  /*91f0*/  FMUL R8, R47, R8 ;  /* 0x000000082f087220 */ /* 0x000fe20000400000 */
[C---:B------:R-:W-:Y:S01]  /*9200*/  FFMA R4, R49.reuse, R0, R4 ;  /* 0x0000000031047223 */ /* 0x040fe20000000004 */
        /* <DEDUP_REMOVED lines=12> */
[--C-:B------:R-:W-:Y:S02]  /*92d0*/  HADD2.F32 R74, -RZ, R75.reuse.H0_H0 ;  /* 0x2000004bff4a7230 */ /* 0x100fe40000004100 */
[C---:B------:R-:W-:Y:S01]  /*92e0*/  FMUL R28, R47.reuse, R32 ;  /* 0x000000202f1c7220 */ /* 0x040fe20000400000 */
[----:B------:R-:W-:Y:S02]  /*92f0*/  HADD2.F32 R75, -RZ, R75.H1_H1 ;  /* 0x3000004bff4b7230 */ /* 0x000fe40000004100 */
[C---:B------:R-:W-:Y:S01]  /*9300*/  FMUL R29, R47.reuse, R33 ;  /* 0x000000212f1d7220 */ /* 0x040fe20000400000 */
[----:B------:R-:W-:Y:S02]  /*9310*/  HADD2.F32 R48, -RZ, R80.H1_H1 ;  /* 0x30000050ff307230 */ /* 0x000fe40000004100 */
[C---:B------:R-:W-:Y:S01]  /*9320*/  FMUL R6, R47.reuse, R6 ;  /* 0x000000062f067220 */ /* 0x040fe20000400000 */
[C---:B------:R-:W-:Y:S01]  /*9330*/  FMUL R7, R47.reuse, R7 ;  /* 0x000000072f077220 */ /* 0x040fe20000400000 */
[--C-:B------:R-:W-:Y:S02]  /*9340*/  HADD2.F32 R52, -RZ, R81.reuse.H0_H0 ;  /* 0x20000051ff347230 */ /* 0x100fe40000004100 */
[----:B------:R-:W-:Y:S01]  /*9350*/  FMUL R10, R47, R10 ;  /* 0x0000000a2f0a7220 */ /* 0x000fe20000400000 */
[C---:B------:R-:W-:Y:S01]  /*9360*/  FFMA R6, R49.reuse, R3, R6 ;  /* 0x0000000331067223 */ /* 0x040fe20000000006 */
[----:B------:R-:W-:Y:S02]  /*9370*/  HADD2.F32 R53, -RZ, R81.H1_H1 ;  /* 0x30000051ff357230 */ /* 0x000fe40000004100 */
[C---:B------:R-:W-:Y:S01]  /*9380*/  FFMA R7, R49.reuse, R48, R7 ;  /* 0x0000003031077223 */ /* 0x040fe20000000007 */
[C---:B------:R-:W-:Y:S01]  /*9390*/  FFMA R8, R49.reuse, R50, R8 ;  /* 0x0000003231087223 */ /* 0x040fe20000000008 */
[C---:B------:R-:W-:Y:S01]  /*93a0*/  FFMA R9, R49.reuse, R51, R9 ;  /* 0x0000003331097223 */ /* 0x040fe20000000009 */
[----:B------:R-:W-:Y:S01]  /*93b0*/  FFMA R10, R49, R52, R10 ;  /* 0x00000034310a7223 */ /* 0x000fe2000000000a */
[----:B------:R-:W-:Y:S01]  /*93c0*/  FMUL R11, R47, R11 ;  /* 0x0000000b2f0b7220 */ /* 0x000fe20000400000 */
[----:B------:R-:W-:Y:S01]  /*93d0*/  F2FP.F16.E4M3.UNPACK_B R86, R86.H1 ;  /* 0x00000056ff56723e */ /* 0x000fe200030006ff */
[--C-:B------:R-:W-:Y:S01]  /*93e0*/  HADD2.F32 R56, -RZ, R82.reuse.H0_H0 ;  /* 0x20000052ff387230 */ /* 0x100fe20000004100 */
[----:B------:R-:W-:Y:S01]  /*93f0*/  F2FP.SATFINITE.E4M3.F32.PACK_AB_MERGE_C R6, R7, R6, RZ ;  /* 0x000000060706723e */ /* 0x000fe200048070ff */
[C---:B------:R-:W-:Y:S01]  /*9400*/  FFMA R11, R49.reuse, R53, R11 ;  /* 0x00000035310b7223 */ /* 0x040fe2000000000b */
[C---:B------:R-:W-:Y:S01]  /*9410*/  FFMA R12, R49.reuse, R54, R12 ;  /* 0x00000036310c7223 */ /* 0x040fe2000000000c */
[----:B------:R-:W-:Y:S01]  /*9420*/  FFMA R13, R49, R55, R13 ;  /* 0x00000037310d7223 */ /* 0x000fe2000000000d */
[----:B------:R-:W-:Y:S01]  /*9430*/  F2FP.SATFINITE.E4M3.F32.PACK_AB_MERGE_C R4, R5, R4, R6 ;  /* 0x000000040504723e */ /* 0x000fe20004807006 */
[----:B------:R-:W-:Y:S01]  /*9440*/  HADD2.F32 R57, -RZ, R82.H1_H1 ;  /* 0x30000052ff397230 */ /* 0x000fe20000004100 */
[----:B------:R-:W-:Y:S01]  /*9450*/  F2FP.SATFINITE.E4M3.F32.PACK_AB_MERGE_C R10, R11, R10, RZ ;  /* 0x0000000a0b0a723e */ /* 0x000fe200048070ff */
[C---:B------:R-:W-:Y:S01]  /*9460*/  FMUL R14, R47.reuse, R14 ;  /* 0x0000000e2f0e7220 */ /* 0x040fe20000400000 */
[----:B------:R-:W-:Y:S01]  /*9470*/  FMUL R15, R47, R15 ;  /* 0x0000000f2f0f7220 */ /* 0x000fe20000400000 */
[--C-:B------:R-:W-:Y:S01]  /*9480*/  HADD2.F32 R60, -RZ, R83.reuse.H0_H0 ;  /* 0x20000053ff3c7230 */ /* 0x100fe20000004100 */
[----:B------:R-:W-:Y:S01]  /*9490*/  F2FP.SATFINITE.E4M3.F32.PACK_AB_MERGE_C R5, R9, R8, R10 ;  /* 0x000000080905723e */ /* 0x000fe2000480700a */
[C---:B------:R-:W-:Y:S01]  /*94a0*/  FFMA R14, R49.reuse, R56, R14 ;  /* 0x00000038310e7223 */ /* 0x040fe2000000000e */
[C---:B------:R-:W-:Y:S01]  /*94b0*/  FFMA R15, R49.reuse, R57, R15 ;  /* 0x00000039310f7223 */ /* 0x040fe2000000000f */
[C---:B------:R-:W-:Y:S01]  /*94c0*/  FFMA R16, R49.reuse, R58, R16 ;  /* 0x0000003a31107223 */ /* 0x040fe20000000010 */
[----:B------:R-:W-:Y:S01]  /*94d0*/  FFMA R17, R49, R59, R17 ;  /* 0x0000003b31117223 */ /* 0x000fe20000000011 */
[----:B------:R-:W-:Y:S02]  /*94e0*/  HADD2.F32 R61, -RZ, R83.H1_H1 ;  /* 0x30000053ff3d7230 */ /* 0x000fe40000004100 */
[C---:B------:R-:W-:Y:S01]  /*94f0*/  FMUL R18, R47.reuse, R18 ;  /* 0x000000122f127220 */ /* 0x040fe20000400000 */
[C---:B------:R-:W-:Y:S01]  /*9500*/  FMUL R19, R47.reuse, R19 ;  /* 0x000000132f137220 */ /* 0x040fe20000400000 */
[--C-:B------:R-:W-:Y:S02]  /*9510*/  HADD2.F32 R64, -RZ, R84.reuse.H0_H0 ;  /* 0x20000054ff407230 */ /* 0x100fe40000004100 */
[----:B------:R-:W-:Y:S01]  /*9520*/  FMUL R22, R47, R22 ;  /* 0x000000162f167220 */ /* 0x000fe20000400000 */
[C---:B------:R-:W-:Y:S01]  /*9530*/  FFMA R18, R49.reuse, R60, R18 ;  /* 0x0000003c31127223 */ /* 0x040fe20000000012 */
[----:B------:R-:W-:Y:S02]  /*9540*/  HADD2.F32 R65, -RZ, R84.H1_H1 ;  /* 0x30000054ff417230 */ /* 0x000fe40000004100 */
[----:B------:R-:W-:Y:S01]  /*9550*/  FFMA R19, R49, R61, R19 ;  /* 0x0000003d31137223 */ /* 0x000fe20000000013 */
[----:B------:R-:W-:Y:S01]  /*9560*/  FMUL R23, R47, R23 ;  /* 0x000000172f177220 */ /* 0x000fe20000400000 */
[C---:B------:R-:W-:Y:S01]  /*9570*/  FFMA R20, R49.reuse, R62, R20 ;  /* 0x0000003e31147223 */ /* 0x040fe20000000014 */
[C---:B------:R-:W-:Y:S01]  /*9580*/  FFMA R21, R49.reuse, R63, R21 ;  /* 0x0000003f31157223 */ /* 0x040fe20000000015 */
[--C-:B------:R-:W-:Y:S02]  /*9590*/  HADD2.F32 R68, -RZ, R85.reuse.H0_H0 ;  /* 0x20000055ff447230 */ /* 0x100fe40000004100 */
[----:B------:R-:W-:Y:S01]  /*95a0*/  FFMA R22, R49, R64, R22 ;  /* 0x0000004031167223 */ /* 0x000fe20000000016 */
[----:B------:R-:W-:Y:S02]  /*95b0*/  HADD2.F32 R69, -RZ, R85.H1_H1 ;  /* 0x30000055ff457230 */ /* 0x000fe40000004100 */
[----:B------:R-:W-:Y:S01]  /*95c0*/  FMUL R3, R47, R26 ;  /* 0x0000001a2f037220 */ /* 0x000fe20000400000 */
[----:B------:R-:W-:Y:S01]  /*95d0*/  FFMA R23, R49, R65, R23 ;  /* 0x0000004131177223 */ /* 0x000fe20000000017 */
[----:B------:R-:W-:Y:S01]  /*95e0*/  FMUL R27, R47, R27 ;  /* 0x0000001b2f1b7220 */ /* 0x000fe20000400000 */
[C---:B------:R-:W-:Y:S01]  /*95f0*/  FFMA R0, R49.reuse, R66, R0 ;  /* 0x0000004231007223 */ /* 0x040fe20000000000 */
[----:B------:R-:W-:Y:S01]  /*9600*/  F2FP.F16.E4M3.UNPACK_B R87, R87.H1 ;  /* 0x00000057ff57723e */ /* 0x000fe200030006ff */
        /* <DEDUP_REMOVED lines=15> */
[----:B------:R-:W-:Y:S01]  /*9700*/  F2FP.SATFINITE.E4M3.F32.PACK_AB_MERGE_C R14, R15, R14, RZ ;  /* 0x0000000e0f0e723e */ /* 0x000fe200048070ff */
[----:B------:R-:W-:Y:S01]  /*9710*/  FFMA R28, R49, R74, R28 ;  /* 0x0000004a311c7223 */ /* 0x000fe2000000001c */
[----:B------:R-:W-:Y:S01]  /*9720*/  F2FP.SATFINITE.E4M3.F32.PACK_AB_MERGE_C R7, R19, R18, RZ ;  /* 0x000000121307723e */ /* 0x000fe200048070ff */
[C---:B------:R-:W-:Y:S01]  /*9730*/  FFMA R29, R49.reuse, R75, R29 ;  /* 0x0000004b311d7223 */ /* 0x040fe2000000001d */
[----:B------:R-:W-:Y:S01]  /*9740*/  FFMA R30, R49, R76, R30 ;  /* 0x0000004c311e7223 */ /* 0x000fe2000000001e */
[----:B------:R-:W-:Y:S01]  /*9750*/  F2FP.SATFINITE.E4M3.F32.PACK_AB_MERGE_C R22, R23, R22, RZ ;  /* 0x000000161716723e */ /* 0x000fe200048070ff */
[----:B------:R-:W-:Y:S01]  /*9760*/  FFMA R35, R49, R77, R35 ;  /* 0x0000004d31237223 */ /* 0x000fe20000000023 */
[----:B------:R-:W-:Y:S02]  /*9770*/  F2FP.SATFINITE.E4M3.F32.PACK_AB_MERGE_C R6, R13, R12, R14 ;  /* 0x0000000c0d06723e */ /* 0x000fe4000480700e */
[----:B------:R-:W-:Y:S02]  /*9780*/  F2FP.SATFINITE.E4M3.F32.PACK_AB_MERGE_C R7, R17, R16, R7 ;  /* 0x000000101107723e */ /* 0x000fe40004807007 */
[----:B------:R-:W-:Y:S02]  /*9790*/  F2FP.SATFINITE.E4M3.F32.PACK_AB_MERGE_C R20, R21, R20, R22 ;  /* 0x000000141514723e */ /* 0x000fe40004807016 */
[----:B------:R-:W-:Y:S01]  /*97a0*/  F2FP.SATFINITE.E4M3.F32.PACK_AB_MERGE_C R3, R27, R3, RZ ;  /* 0x000000031b03723e */ /* 0x000fe200048070ff */
[----:B------:R1:W-:Y:S01]  /*97b0*/  STS.128 [R100+UR49+0x5200], R4 ;  /* 0x0052000464007988 */ /* 0x0003e20008000c31 */
[----:B------:R-:W-:Y:S02]  /*97c0*/  F2FP.SATFINITE.E4M3.F32.PACK_AB_MERGE_C R22, R31, R26, RZ ;  /* 0x0000001a1f16723e */ /* 0x000fe400048070ff */
[----:B------:R-:W-:Y:S02]  /*97d0*/  F2FP.SATFINITE.E4M3.F32.PACK_AB_MERGE_C R23, R35, R30, RZ ;  /* 0x0000001e2317723e */ /* 0x000fe400048070ff */
[----:B------:R-:W-:Y:S02]  /*97e0*/  F2FP.SATFINITE.E4M3.F32.PACK_AB_MERGE_C R21, R2, R0, R3 ;  /* 0x000000000215723e */ /* 0x000fe40004807003 */
[----:B------:R-:W-:Y:S02]  /*97f0*/  F2FP.SATFINITE.E4M3.F32.PACK_AB_MERGE_C R22, R25, R24, R22 ;  /* 0x000000181916723e */ /* 0x000fe40004807016 */
[----:B------:R-:W-:Y:S02]  /*9800*/  F2FP.SATFINITE.E4M3.F32.PACK_AB_MERGE_C R23, R29, R28, R23 ;  /* 0x0000001c1d17723e */ /* 0x000fe40004807017 */
[----:B------:R-:W-:Y:S03]  /*9810*/  IADD3 R45, PT, PT, R45, 0x1, RZ ;  /* 0x000000012d2d7810 */ /* 0x000fe60007ffe0ff */
        /* <DEDUP_REMOVED lines=23> */
.L_x_142:
[----:B------:R-:W-:Y:S05]  /*9990*/  BSYNC.RECONVERGENT B0 ;  /* 0x0000000000007941 */ /* 0x000fea0003800200 */
.L_x_141:
[----:B------:R-:W-:Y:S01]  /*99a0*/  BAR.SYNC.DEFER_BLOCKING 0x1, 0x80 ;  /* 0x0042000000007b1d */ /* 0x000fe20000010000 */
[----:B------:R-:W-:Y:S01]  /*99b0*/  ISETP.NE.AND P2, PT, R110, RZ, PT ;  /* 0x000000ff6e00720c */ /* 0x000fe20003f45270 */
[----:B------:R-:W-:Y:S01]  /*99c0*/  IMAD.IADD R15, R43, 0x1, R94 ;  /* 0x000000012b0f7824 */ /* 0x000fe200078e025e */
[----:B------:R-:W-:Y:S01]  /*99d0*/  ISETP.NE.AND P0, PT, R112, 0x2, PT ;  /* 0x000000027000780c */ /* 0x000fe20003f05270 */
[----:B------:R-:W-:Y:S01]  /*99e0*/  IMAD.IADD R14, R44, 0x1, R95 ;  /* 0x000000012c0e7824 */ /* 0x000fe200078e025f */
[----:B------:R-:W-:Y:S02]  /*99f0*/  ISETP.NE.AND P1, PT, R45, 0x4, PT ;  /* 0x000000042d00780c */ /* 0x000fe40003f25270 */
[----:B------:R-:W-:Y:S02]  /*9a00*/  SEL R2, RZ, 0x1, P0 ;  /* 0x00000001ff027807 */ /* 0x000fe40000000000 */
[----:B------:R-:W-:Y:S02]  /*9a10*/  SEL R0, RZ, 0x1, P1 ;  /* 0x00000001ff007807 */ /* 0x000fe40000800000 */
[----:B------:R-:W-:Y:S02]  /*9a20*/  LOP3.LUT R106, R106, R2, RZ, 0x3c, !PT ;  /* 0x000000026a6a7212 */ /* 0x000fe400078e3cff */
[----:B------:R-:W-:Y:S02]  /*9a30*/  LOP3.LUT R107, R107, R0, RZ, 0x3c, !PT ;  /* 0x000000006b6b7212 */ /* 0x000fe400078e3cff */
[----:B------:R-:W-:Y:S02]  /*9a40*/  @P2 R2UR UR36, R103 ;  /* 0x00000000672422ca */ /* 0x000fe400000e0000 */
[----:B------:R-:W-:Y:S02]  /*9a50*/  SEL R112, R112, RZ, P0 ;  /* 0x000000ff70707207 */ /* 0x000fe40000000000 */
[----:B------:R-:W-:Y:S01]  /*9a60*/  SEL R45, R45, RZ, P1 ;  /* 0x000000ff2d2d7207 */ /* 0x000fe20000800000 */
[----:B------:R-:W-:Y:S10]  /*9a70*/  @P2 BRA `(.L_x_143) ;  /* 0xffffffb800fc2947 */ /* 0x000ff4000383ffff */
[----:B------:R-:W-:Y:S05]  /*9a80*/  EXIT ;  /* 0x000000000000794d */ /* 0x000fea0003800000 */
.L_x_24:
[----:B--2---:R2:W4:Y:S02]  /*9a90*/  SYNCS.PHASECHK.TRANS64.TRYWAIT P0, [R2+URZ+0x110], R3 ;  /* 0x00011003020075a7 */ /* 0x00452400080011ff */
[----:B----4-:R-:W-:Y:S05]  /*9aa0*/  @!P0 NANOSLEEP.SYNCS 0x989680 ;  /* 0x009896800000895d */ /* 0x010fea0003900000 */
[----:B------:R-:W4:Y:S02]  /*9ab0*/  @!P0 SYNCS.PHASECHK.TRANS64 P0, [R2+URZ+0x110], R3 ;  /* 0x00011003020085a7 */ /* 0x000f2400080010ff */
[----:B----4-:R-:W-:Y:S05]  /*9ac0*/  @!P0 BRA `(.L_x_24) ;  /* 0xfffffffc00f08947 */ /* 0x010fea000383ffff */
[----:B------:R-:W-:Y:S05]  /*9ad0*/  BRA `(.L_x_144) ;  /* 0xffffff7c00547947 */ /* 0x000fea000383ffff */
.L_x_27:
[----:B------:R-:W-:-:S07]  /*9ae0*/  MOV R2, UR33 ;  /* 0x0000002100027c02 */ /* 0x000fce0008000f00 */
.L_x_145:
[----:B-1----:R1:W2:Y:S02]  /*9af0*/  SYNCS.PHASECHK.TRANS64.TRYWAIT P0, [R2+URZ+0x28], R4 ;  /* 0x00002804020075a7 */ /* 0x0022a400080011ff */
[----:B--2---:R-:W-:Y:S05]  /*9b00*/  @!P0 NANOSLEEP.SYNCS 0x989680 ;  /* 0x009896800000895d */ /* 0x004fea0003900000 */
[----:B------:R-:W2:Y:S02]  /*9b10*/  @!P0 SYNCS.PHASECHK.TRANS64 P0, [R2+URZ+0x28], R4 ;  /* 0x00002804020085a7 */ /* 0x000ea400080010ff */
[----:B--2---:R-:W-:Y:S05]  /*9b20*/  @!P0 BRA `(.L_x_145) ;  /* 0xfffffffc00f08947 */ /* 0x004fea000383ffff */
[----:B------:R-:W-:Y:S05]  /*9b30*/  BRA `(.L_x_26) ;  /* 0xffffff7c00bc7947 */ /* 0x000fea000383ffff */
.L_x_34:
[----:B-1----:R-:W-:-:S07]  /*9b40*/  MOV R2, UR17 ;  /* 0x0000001100027c02 */ /* 0x002fce0008000f00 */
.L_x_146:
[----:B-1----:R1:W2:Y:S02]  /*9b50*/  SYNCS.PHASECHK.TRANS64.TRYWAIT P0, [R2+URZ+0x28], R4 ;  /* 0x00002804020075a7 */ /* 0x0022a400080011ff */
[----:B--2---:R-:W-:Y:S05]  /*9b60*/  @!P0 NANOSLEEP.SYNCS 0x989680 ;  /* 0x009896800000895d */ /* 0x004fea0003900000 */
[----:B------:R-:W2:Y:S02]  /*9b70*/  @!P0 SYNCS.PHASECHK.TRANS64 P0, [R2+URZ+0x28], R4 ;  /* 0x00002804020085a7 */ /* 0x000ea400080010ff */
[----:B--2---:R-:W-:Y:S05]  /*9b80*/  @!P0 BRA `(.L_x_146) ;  /* 0xfffffffc00f08947 */ /* 0x004fea000383ffff */
[----:B------:R-:W-:Y:S05]  /*9b90*/  BRA `(.L_x_33) ;  /* 0xffffff8000787947 */ /* 0x000fea000383ffff */
.L_x_39:
[----:B-1----:R1:W2:Y:S02]  /*9ba0*/  SYNCS.PHASECHK.TRANS64.TRYWAIT P0, [R2+URZ+0xa0], R3 ;  /* 0x0000a003020075a7 */ /* 0x0022a400080011ff */
[----:B--2---:R-:W-:Y:S05]  /*9bb0*/  @!P0 NANOSLEEP.SYNCS 0x989680 ;  /* 0x009896800000895d */ /* 0x004fea0003900000 */
[----:B------:R-:W2:Y:S02]  /*9bc0*/  @!P0 SYNCS.PHASECHK.TRANS64 P0, [R2+URZ+0xa0], R3 ;  /* 0x0000a003020085a7 */ /* 0x000ea400080010ff */
[----:B--2---:R-:W-:Y:S05]  /*9bd0*/  @!P0 BRA `(.L_x_39) ;  /* 0xfffffffc00f08947 */ /* 0x004fea000383ffff */
[----:B------:R-:W-:Y:S05]  /*9be0*/  BRA `(.L_x_147) ;  /* 0xffffff84001c7947 */ /* 0x000fea000383ffff */
.L_x_43:
[----:B---3--:R-:W-:-:S07]  /*9bf0*/  MOV R0, UR4 ;  /* 0x0000000400007c02 */ /* 0x008fce0008000f00 */
.L_x_148:
[----:B-1----:R1:W2:Y:S02]  /*9c00*/  SYNCS.PHASECHK.TRANS64.TRYWAIT P0, [R0+URZ], R2 ;  /* 0x00000002000075a7 */ /* 0x0022a400080011ff */
[----:B--2---:R-:W-:Y:S05]  /*9c10*/  @!P0 NANOSLEEP.SYNCS 0x989680 ;  /* 0x009896800000895d */ /* 0x004fea0003900000 */
[----:B------:R-:W2:Y:S02]  /*9c20*/  @!P0 SYNCS.PHASECHK.TRANS64 P0, [R0+URZ], R2 ;  /* 0x00000002000085a7 */ /* 0x000ea400080010ff */
[----:B--2---:R-:W-:Y:S05]  /*9c30*/  @!P0 BRA `(.L_x_148) ;  /* 0xfffffffc00f08947 */ /* 0x004fea000383ffff */
[----:B------:R-:W-:Y:S05]  /*9c40*/  BRA `(.L_x_149) ;  /* 0xffffff88008c7947 */ /* 0x000fea000383ffff */
.L_x_44:
[----:B---3--:R-:W-:-:S07]  /*9c50*/  MOV R0, UR4 ;  /* 0x0000000400007c02 */ /* 0x008fce0008000f00 */
.L_x_150:
[----:B-1----:R1:W2:Y:S02]  /*9c60*/  SYNCS.PHASECHK.TRANS64.TRYWAIT P0, [R0+URZ], R3 ;  /* 0x00000003000075a7 */ /* 0x0022a400080011ff */
[----:B--2---:R-:W-:Y:S05]  /*9c70*/  @!P0 NANOSLEEP.SYNCS 0x989680 ;  /* 0x009896800000895d */ /* 0x004fea0003900000 */
[----:B------:R-:W2:Y:S02]  /*9c80*/  @!P0 SYNCS.PHASECHK.TRANS64 P0, [R0+URZ], R3 ;  /* 0x00000003000085a7 */ /* 0x000ea400080010ff */
[----:B--2---:R-:W-:Y:S05]  /*9c90*/  @!P0 BRA `(.L_x_150) ;  /* 0xfffffffc00f08947 */ /* 0x004fea000383ffff */
[----:B------:R-:W-:Y:S05]  /*9ca0*/  BRA `(.L_x_151) ;  /* 0xffffff8800987947 */ /* 0x000fea000383ffff */
.L_x_45:
[----:B---3--:R-:W-:-:S07]  /*9cb0*/  MOV R0, UR4 ;  /* 0x0000000400007c02 */ /* 0x008fce0008000f00 */
.L_x_152:
[----:B-1----:R1:W2:Y:S02]  /*9cc0*/  SYNCS.PHASECHK.TRANS64.TRYWAIT P0, [R0+URZ], R3 ;  /* 0x00000003000075a7 */ /* 0x0022a400080011ff */
[----:B--2---:R-:W-:Y:S05]  /*9cd0*/  @!P0 NANOSLEEP.SYNCS 0x989680 ;  /* 0x009896800000895d */ /* 0x004fea0003900000 */
[----:B------:R-:W2:Y:S02]  /*9ce0*/  @!P0 SYNCS.PHASECHK.TRANS64 P0, [R0+URZ], R3 ;  /* 0x00000003000085a7 */ /* 0x000ea400080010ff */
[----:B--2---:R-:W-:Y:S05]  /*9cf0*/  @!P0 BRA `(.L_x_152) ;  /* 0xfffffffc00f08947 */ /* 0x004fea000383ffff */
[----:B------:R-:W-:Y:S05]  /*9d00*/  BRA `(.L_x_153) ;  /* 0xffffff8800a47947 */ /* 0x000fea000383ffff */
.L_x_46:
[----:B---3--:R-:W-:-:S07]  /*9d10*/  MOV R0, UR4 ;  /* 0x0000000400007c02 */ /* 0x008fce0008000f00 */
.L_x_154:
[----:B-1----:R1:W2:Y:S02]  /*9d20*/  SYNCS.PHASECHK.TRANS64.TRYWAIT P0, [R0+URZ], R3 ;  /* 0x00000003000075a7 */ /* 0x0022a400080011ff */
[----:B--2---:R-:W-:Y:S05]  /*9d30*/  @!P0 NANOSLEEP.SYNCS 0x989680 ;  /* 0x009896800000895d */ /* 0x004fea0003900000 */
[----:B------:R-:W2:Y:S02]  /*9d40*/  @!P0 SYNCS.PHASECHK.TRANS64 P0, [R0+URZ], R3 ;  /* 0x00000003000085a7 */ /* 0x000ea400080010ff */
[----:B--2---:R-:W-:Y:S05]  /*9d50*/  @!P0 BRA `(.L_x_154) ;  /* 0xfffffffc00f08947 */ /* 0x004fea000383ffff */
[----:B------:R-:W-:Y:S05]  /*9d60*/  BRA `(.L_x_155) ;  /* 0xffffff8800b07947 */ /* 0x000fea000383ffff */
.L_x_49:
[----:B-1----:R1:W2:Y:S02]  /*9d70*/  SYNCS.PHASECHK.TRANS64.TRYWAIT P0, [R0+URZ+0x100], R4 ;  /* 0x00010004000075a7 */ /* 0x0022a400080011ff */
[----:B--2---:R-:W-:Y:S05]  /*9d80*/  @!P0 NANOSLEEP.SYNCS 0x989680 ;  /* 0x009896800000895d */ /* 0x004fea0003900000 */
[----:B------:R-:W2:Y:S02]  /*9d90*/  @!P0 SYNCS.PHASECHK.TRANS64 P0, [R0+URZ+0x100], R4 ;  /* 0x00010004000085a7 */ /* 0x000ea400080010ff */
[----:B--2---:R-:W-:Y:S05]  /*9da0*/  @!P0 BRA `(.L_x_49) ;  /* 0xfffffffc00f08947 */ /* 0x004fea000383ffff */
[----:B------:R-:W-:Y:S05]  /*9db0*/  BRA `(.L_x_156) ;  /* 0xffffff8c00107947 */ /* 0x000fea000383ffff */
.L_x_50:
[----:B------:R-:W-:-:S07]  /*9dc0*/  MOV R0, UR5 ;  /* 0x0000000500007c02 */ /* 0x000fce0008000f00 */
.L_x_157:
[----:B-1----:R1:W2:Y:S02]  /*9dd0*/  SYNCS.PHASECHK.TRANS64.TRYWAIT P0, [R0+URZ+0xb0], R5 ;  /* 0x0000b005000075a7 */ /* 0x0022a400080011ff */
[----:B--2---:R-:W-:Y:S05]  /*9de0*/  @!P0 NANOSLEEP.SYNCS 0x989680 ;  /* 0x009896800000895d */ /* 0x004fea0003900000 */
[----:B------:R-:W2:Y:S02]  /*9df0*/  @!P0 SYNCS.PHASECHK.TRANS64 P0, [R0+URZ+0xb0], R5 ;  /* 0x0000b005000085a7 */ /* 0x000ea400080010ff */
[----:B--2---:R-:W-:Y:S05]  /*9e00*/  @!P0 BRA `(.L_x_157) ;  /* 0xfffffffc00f08947 */ /* 0x004fea000383ffff */
[----:B------:R-:W-:Y:S05]  /*9e10*/  BRA `(.L_x_158) ;  /* 0xffffff8c00207947 */ /* 0x000fea000383ffff */
.L_x_51:
[----:B-1----:R1:W2:Y:S02]  /*9e20*/  SYNCS.PHASECHK.TRANS64.TRYWAIT P1, [R0+URZ+0xa0], R4 ;  /* 0x0000a004000075a7 */ /* 0x0022a400080211ff */
[----:B--2---:R-:W-:Y:S05]  /*9e30*/  @!P1 NANOSLEEP.SYNCS 0x989680 ;  /* 0x009896800000995d */ /* 0x004fea0003900000 */
[----:B------:R-:W2:Y:S02]  /*9e40*/  @!P1 SYNCS.PHASECHK.TRANS64 P1, [R0+URZ+0xa0], R4 ;  /* 0x0000a004000095a7 */ /* 0x000ea400080210ff */
[----:B--2---:R-:W-:Y:S05]  /*9e50*/  @!P1 BRA `(.L_x_51) ;  /* 0xfffffffc00f09947 */ /* 0x004fea000383ffff */
[----:B------:R-:W-:Y:S05]  /*9e60*/  BRA `(.L_x_159) ;  /* 0xffffff8c00507947 */ /* 0x000fea000383ffff */
.L_x_54:
[----:B------:R-:W-:-:S07]  /*9e70*/  MOV R0, UR5 ;  /* 0x0000000500007c02 */ /* 0x000fce0008000f00 */
.L_x_160:
[----:B-1----:R1:W2:Y:S02]  /*9e80*/  SYNCS.PHASECHK.TRANS64.TRYWAIT P0, [R0+URZ+0xb0], R2 ;  /* 0x0000b002000075a7 */ /* 0x0022a400080011ff */
[----:B--2---:R-:W-:Y:S05]  /*9e90*/  @!P0 NANOSLEEP.SYNCS 0x989680 ;  /* 0x009896800000895d */ /* 0x004fea0003900000 */
[----:B------:R-:W2:Y:S02]  /*9ea0*/  @!P0 SYNCS.PHASECHK.TRANS64 P0, [R0+URZ+0xb0], R2 ;  /* 0x0000b002000085a7 */ /* 0x000ea400080010ff */
[----:B--2---:R-:W-:Y:S05]  /*9eb0*/  @!P0 BRA `(.L_x_160) ;  /* 0xfffffffc00f08947 */ /* 0x004fea000383ffff */
[----:B------:R-:W-:Y:S05]  /*9ec0*/  BRA `(.L_x_53) ;  /* 0xffffff8c00a47947 */ /* 0x000fea000383ffff */
.L_x_63:
[----:B-1----:R-:W-:-:S04]  /*9ed0*/  MOV R4, UR6 ;  /* 0x0000000600047c02 */ /* 0x002fc80008000f00 */
[----:B------:R1:W2:Y:S03]  /*9ee0*/  SYNCS.PHASECHK.TRANS64.TRYWAIT P0, [R4+URZ+0x8], R5 ;  /* 0x00000805040075a7 */ /* 0x0002a600080011ff */
[----:B--2---:R-:W-:Y:S05]  /*9ef0*/  @!P0 NANOSLEEP.SYNCS 0x989680 ;  /* 0x009896800000895d */ /* 0x004fea0003900000 */
[----:B------:R-:W2:Y:S02]  /*9f00*/  @!P0 SYNCS.PHASECHK.TRANS64 P0, [R4+URZ+0x8], R5 ;  /* 0x00000805040085a7 */ /* 0x000ea400080010ff */
[----:B--2---:R-:W-:Y:S05]  /*9f10*/  @!P0 BRA `(.L_x_63) ;  /* 0xfffffffc00ec8947 */ /* 0x004fea000383ffff */
[----:B------:R-:W-:Y:S05]  /*9f20*/  BRA `(.L_x_62) ;  /* 0xffffff9000587947 */ /* 0x000fea000383ffff */
.L_x_65:
[----:B------:R-:W-:Y:S01]  /*9f30*/  BSSY B0, `(.L_x_161) ;  /* 0x0000006000007945 */ /* 0x000fe20003800000 */
[----:B------:R-:W-:-:S07]  /*9f40*/  MOV R15, 0xffffffff ;  /* 0xffffffff000f7802 */ /* 0x000fce0000000f00 */
[----:B-1---5:R-:W-:Y:S05]  /*9f50*/  WARPSYNC.COLLECTIVE R15, `(.L_x_162) ;  /* 0x000000000f0c7348 */ /* 0x022fea0003c00000 */
[----:B------:R-:W-:Y:S02]  /*9f60*/  ELECT P6, UR79, PT ;  /* 0x00000000004f782f */ /* 0x000fe400038c0000 */
[----:B------:R-:W-:Y:S01]  /*9f70*/  MOV R14, UR79 ;  /* 0x0000004f000e7c02 */ /* 0x000fe20008000f00 */
[----:B-1---5:R-:W-:Y:S10]  /*9f80*/  ENDCOLLECTIVE ;  /* 0x000000000000791b */ /* 0x022ff40003800000 */
.L_x_162:
[----:B------:R-:W-:Y:S05]  /*9f90*/  BSYNC B0 ;  /* 0x0000000000007941 */ /* 0x000fea0003800000 */
.L_x_161:
[----:B------:R-:W-:Y:S05]  /*9fa0*/  BRA `(.L_x_163) ;  /* 0xffffff9000887947 */ /* 0x000fea000383ffff */
.L_x_67:
[----:B-1----:R-:W-:-:S04]  /*9fb0*/  MOV R2, UR6 ;  /* 0x0000000600027c02 */ /* 0x002fc80008000f00 */
[----:B------:R1:W2:Y:S03]  /*9fc0*/  SYNCS.PHASECHK.TRANS64.TRYWAIT P0, [R2+URZ+0x8], R3 ;  /* 0x00000803020075a7 */ /* 0x0002a600080011ff */
[----:B--2---:R-:W-:Y:S05]  /*9fd0*/  @!P0 NANOSLEEP.SYNCS 0x989680 ;  /* 0x009896800000895d */ /* 0x004fea0003900000 */
[----:B------:R-:W2:Y:S02]  /*9fe0*/  @!P0 SYNCS.PHASECHK.TRANS64 P0, [R2+URZ+0x8], R3 ;  /* 0x00000803020085a7 */ /* 0x000ea400080010ff */
[----:B--2---:R-:W-:Y:S05]  /*9ff0*/  @!P0 BRA `(.L_x_67) ;  /* 0xfffffffc00ec8947 */ /* 0x004fea000383ffff */
[----:B------:R-:W-:Y:S05]  /*a000*/  BRA `(.L_x_66) ;  /* 0xffffff90008c7947 */ /* 0x000fea000383ffff */
.L_x_68:
[----:B-1----:R1:W2:Y:S02]  /*a010*/  SYNCS.PHASECHK.TRANS64.TRYWAIT P0, [R0+URZ+0xa0], R4 ;  /* 0x0000a004000075a7 */ /* 0x0022a400080011ff */
[----:B--2---:R-:W-:Y:S05]  /*a020*/  @!P0 NANOSLEEP.SYNCS 0x989680 ;  /* 0x009896800000895d */ /* 0x004fea0003900000 */
[----:B------:R-:W2:Y:S02]  /*a030*/  @!P0 SYNCS.PHASECHK.TRANS64 P0, [R0+URZ+0xa0], R4 ;  /* 0x0000a004000085a7 */ /* 0x000ea400080010ff */
[----:B--2---:R-:W-:Y:S05]  /*a040*/  @!P0 BRA `(.L_x_68) ;  /* 0xfffffffc00f08947 */ /* 0x004fea000383ffff */
[----:B------:R-:W-:Y:S05]  /*a050*/  BRA `(.L_x_164) ;  /* 0xffffff9400787947 */ /* 0x000fea000383ffff */
.L_x_70:
[----:B------:R-:W-:-:S07]  /*a060*/  MOV R0, UR9 ;  /* 0x0000000900007c02 */ /* 0x000fce0008000f00 */
.L_x_165:
[----:B-1----:R1:W2:Y:S02]  /*a070*/  SYNCS.PHASECHK.TRANS64.TRYWAIT P0, [R0+URZ+0xe0], R4 ;  /* 0x0000e004000075a7 */ /* 0x0022a400080011ff */
[----:B--2---:R-:W-:Y:S05]  /*a080*/  @!P0 NANOSLEEP.SYNCS 0x989680 ;  /* 0x009896800000895d */ /* 0x004fea0003900000 */
[----:B------:R-:W2:Y:S02]  /*a090*/  @!P0 SYNCS.PHASECHK.TRANS64 P0, [R0+URZ+0xe0], R4 ;  /* 0x0000e004000085a7 */ /* 0x000ea400080010ff */
[----:B--2---:R-:W-:Y:S05]  /*a0a0*/  @!P0 BRA `(.L_x_165) ;  /* 0xfffffffc00f08947 */ /* 0x004fea000383ffff */
[----:B------:R-:W-:Y:S05]  /*a0b0*/  BRA `(.L_x_166) ;  /* 0xffffff9400c47947 */ /* 0x000fea000383ffff */
.L_x_73:
[----:B------:R-:W-:Y:S07]  /*a0c0*/  MOV R0, UR8 ;  /* 0x0000000800007c02 */ /* 0x000fee0008000f00 */
.L_x_167:
[----:B-1----:R1:W2:Y:S02]  /*a0d0*/  SYNCS.PHASECHK.TRANS64.TRYWAIT P0, [R0+URZ], R4 ;  /* 0x00000004000075a7 */ /* 0x0022a400080011ff */
[----:B--2---:R-:W-:Y:S05]  /*a0e0*/  @!P0 NANOSLEEP.SYNCS 0x989680 ;  /* 0x009896800000895d */ /* 0x004fea0003900000 */
[----:B------:R-:W2:Y:S02]  /*a0f0*/  @!P0 SYNCS.PHASECHK.TRANS64 P0, [R0+URZ], R4 ;  /* 0x00000004000085a7 */ /* 0x000ea400080010ff */
[----:B--2---:R-:W-:Y:S05]  /*a100*/  @!P0 BRA `(.L_x_167) ;  /* 0xfffffffc00f08947 */ /* 0x004fea000383ffff */
[----:B------:R-:W-:Y:S05]  /*a110*/  BRA `(.L_x_72) ;  /* 0xffffff9400d87947 */ /* 0x000fea000383ffff */
.L_x_77:
[----:B-1----:R-:W-:-:S07]  /*a120*/  MOV R0, UR8 ;  /* 0x0000000800007c02 */ /* 0x002fce0008000f00 */
.L_x_168:
[----:B-1----:R1:W2:Y:S02]  /*a130*/  SYNCS.PHASECHK.TRANS64.TRYWAIT P0, [R0+URZ], R2 ;  /* 0x00000002000075a7 */ /* 0x0022a400080011ff */
[----:B--2---:R-:W-:Y:S05]  /*a140*/  @!P0 NANOSLEEP.SYNCS 0x989680 ;  /* 0x009896800000895d */ /* 0x004fea0003900000 */
[----:B------:R-:W2:Y:S02]  /*a150*/  @!P0 SYNCS.PHASECHK.TRANS64 P0, [R0+URZ], R2 ;  /* 0x00000002000085a7 */ /* 0x000ea400080010ff */
[----:B--2---:R-:W-:Y:S05]  /*a160*/  @!P0 BRA `(.L_x_168) ;  /* 0xfffffffc00f08947 */ /* 0x004fea000383ffff */
[----:B------:R-:W-:Y:S05]  /*a170*/  BRA `(.L_x_169) ;  /* 0xffffff9800cc7947 */ /* 0x000fea000383ffff */
.L_x_78:
[----:B------:R-:W-:-:S07]  /*a180*/  MOV R0, UR8 ;  /* 0x0000000800007c02 */ /* 0x000fce0008000f00 */
.L_x_170:
[----:B-1----:R1:W2:Y:S02]  /*a190*/  SYNCS.PHASECHK.TRANS64.TRYWAIT P0, [R0+URZ], R3 ;  /* 0x00000003000075a7 */ /* 0x0022a400080011ff */
[----:B--2---:R-:W-:Y:S05]  /*a1a0*/  @!P0 NANOSLEEP.SYNCS 0x989680 ;  /* 0x009896800000895d */ /* 0x004fea0003900000 */
[----:B------:R-:W2:Y:S02]  /*a1b0*/  @!P0 SYNCS.PHASECHK.TRANS64 P0, [R0+URZ], R3 ;  /* 0x00000003000085a7 */ /* 0x000ea400080010ff */
[----:B--2---:R-:W-:Y:S05]  /*a1c0*/  @!P0 BRA `(.L_x_170) ;  /* 0xfffffffc00f08947 */ /* 0x004fea000383ffff */
[----:B------:R-:W-:Y:S05]  /*a1d0*/  BRA `(.L_x_171) ;  /* 0xffffff9800d87947 */ /* 0x000fea000383ffff */
.L_x_79:
[----:B------:R-:W-:-:S07]  /*a1e0*/  MOV R0, UR8 ;  /* 0x0000000800007c02 */ /* 0x000fce0008000f00 */
.L_x_172:
[----:B-1----:R1:W2:Y:S02]  /*a1f0*/  SYNCS.PHASECHK.TRANS64.TRYWAIT P0, [R0+URZ], R3 ;  /* 0x00000003000075a7 */ /* 0x0022a400080011ff */
[----:B--2---:R-:W-:Y:S05]  /*a200*/  @!P0 NANOSLEEP.SYNCS 0x989680 ;  /* 0x009896800000895d */ /* 0x004fea0003900000 */
[----:B------:R-:W2:Y:S02]  /*a210*/  @!P0 SYNCS.PHASECHK.TRANS64 P0, [R0+URZ], R3 ;  /* 0x00000003000085a7 */ /* 0x000ea400080010ff */
[----:B--2---:R-:W-:Y:S05]  /*a220*/  @!P0 BRA `(.L_x_172) ;  /* 0xfffffffc00f08947 */ /* 0x004fea000383ffff */
[----:B------:R-:W-:Y:S05]  /*a230*/  BRA `(.L_x_173) ;  /* 0xffffff9800e47947 */ /* 0x000fea000383ffff */
.L_x_82:
[----:B------:R-:W-:-:S07]  /*a240*/  MOV R0, UR7 ;  /* 0x0000000700007c02 */ /* 0x000fce0008000f00 */
.L_x_174:
[----:B-1----:R1:W2:Y:S02]  /*a250*/  SYNCS.PHASECHK.TRANS64.TRYWAIT P1, [R0+URZ+0x120], R2 ;  /* 0x00012002000075a7 */ /* 0x0022a400080211ff */
[----:B--2---:R-:W-:Y:S05]  /*a260*/  @!P1 NANOSLEEP.SYNCS 0x989680 ;  /* 0x009896800000995d */ /* 0x004fea0003900000 */
[----:B------:R-:W2:Y:S02]  /*a270*/  @!P1 SYNCS.PHASECHK.TRANS64 P1, [R0+URZ+0x120], R2 ;  /* 0x00012002000095a7 */ /* 0x000ea400080210ff */
[----:B--2---:R-:W-:Y:S05]  /*a280*/  @!P1 BRA `(.L_x_174) ;  /* 0xfffffffc00f09947 */ /* 0x004fea000383ffff */
[----:B------:R-:W-:Y:S05]  /*a290*/  BRA `(.L_x_175) ;  /* 0xffffff9c00307947 */ /* 0x000fea000383ffff */
.L_x_87:
[----:B--2---:R2:W4:Y:S02]  /*a2a0*/  SYNCS.PHASECHK.TRANS64.TRYWAIT P0, [R0+URZ+0xa0], R2 ;  /* 0x0000a002000075a7 */ /* 0x00452400080011ff */
[----:B----4-:R-:W-:Y:S05]  /*a2b0*/  @!P0 NANOSLEEP.SYNCS 0x989680 ;  /* 0x009896800000895d */ /* 0x010fea0003900000 */
[----:B------:R-:W4:Y:S02]  /*a2c0*/  @!P0 SYNCS.PHASECHK.TRANS64 P0, [R0+URZ+0xa0], R2 ;  /* 0x0000a002000085a7 */ /* 0x000f2400080010ff */
[----:B----4-:R-:W-:Y:S05]  /*a2d0*/  @!P0 BRA `(.L_x_87) ;  /* 0xfffffffc00f08947 */ /* 0x010fea000383ffff */
[----:B------:R-:W-:Y:S05]  /*a2e0*/  BRA `(.L_x_176) ;  /* 0xffffffa000447947 */ /* 0x000fea000383ffff */
.L_x_90:
[----:B------:R-:W-:Y:S07]  /*a2f0*/  MOV R0, UR7 ;  /* 0x0000000700007c02 */ /* 0x000fee0008000f00 */
.L_x_177:
[----:B--2---:R2:W4:Y:S02]  /*a300*/  SYNCS.PHASECHK.TRANS64.TRYWAIT P0, [R0+URZ+0x98], R2 ;  /* 0x00009802000075a7 */ /* 0x00452400080011ff */
[----:B----4-:R-:W-:Y:S05]  /*a310*/  @!P0 NANOSLEEP.SYNCS 0x989680 ;  /* 0x009896800000895d */ /* 0x010fea0003900000 */
[----:B------:R-:W4:Y:S02]  /*a320*/  @!P0 SYNCS.PHASECHK.TRANS64 P0, [R0+URZ+0x98], R2 ;  /* 0x00009802000085a7 */ /* 0x000f2400080010ff */
[----:B----4-:R-:W-:Y:S05]  /*a330*/  @!P0 BRA `(.L_x_177) ;  /* 0xfffffffc00f08947 */ /* 0x010fea000383ffff */
[----:B------:R-:W-:Y:S05]  /*a340*/  BRA `(.L_x_89) ;  /* 0xffffffa400247947 */ /* 0x000fea000383ffff */
.L_x_93:
[----:B------:R-:W-:Y:S07]  /*a350*/  MOV R0, UR7 ;  /* 0x0000000700007c02 */ /* 0x000fee0008000f00 */
.L_x_178:
[----:B-1----:R1:W2:Y:S02]  /*a360*/  SYNCS.PHASECHK.TRANS64.TRYWAIT P0, [R0+URZ+0x70], R14 ;  /* 0x0000700e000075a7 */ /* 0x0022a400080011ff */
[----:B--2---:R-:W-:Y:S05]  /*a370*/  @!P0 NANOSLEEP.SYNCS 0x989680 ;  /* 0x009896800000895d */ /* 0x004fea0003900000 */
[----:B------:R-:W2:Y:S02]  /*a380*/  @!P0 SYNCS.PHASECHK.TRANS64 P0, [R0+URZ+0x70], R14 ;  /* 0x0000700e000085a7 */ /* 0x000ea400080010ff */
[----:B--2---:R-:W-:Y:S05]  /*a390*/  @!P0 BRA `(.L_x_178) ;  /* 0xfffffffc00f08947 */ /* 0x004fea000383ffff */
[----:B------:R-:W-:Y:S05]  /*a3a0*/  BRA `(.L_x_179) ;  /* 0xffffffa4009c7947 */ /* 0x000fea000383ffff */
.L_x_94:
[----:B------:R-:W-:Y:S07]  /*a3b0*/  MOV R0, UR7 ;  /* 0x0000000700007c02 */ /* 0x000fee0008000f00 */
.L_x_180:
[----:B-1----:R1:W2:Y:S02]  /*a3c0*/  SYNCS.PHASECHK.TRANS64.TRYWAIT P0, [R0+URZ+0x78], R14 ;  /* 0x0000780e000075a7 */ /* 0x0022a400080011ff */
[----:B--2---:R-:W-:Y:S05]  /*a3d0*/  @!P0 NANOSLEEP.SYNCS 0x989680 ;  /* 0x009896800000895d */ /* 0x004fea0003900000 */
[----:B------:R-:W2:Y:S02]  /*a3e0*/  @!P0 SYNCS.PHASECHK.TRANS64 P0, [R0+URZ+0x78], R14 ;  /* 0x0000780e000085a7 */ /* 0x000ea400080010ff */
[----:B--2---:R-:W-:Y:S05]  /*a3f0*/  @!P0 BRA `(.L_x_180) ;  /* 0xfffffffc00f08947 */ /* 0x004fea000383ffff */
[----:B------:R-:W-:Y:S05]  /*a400*/  BRA `(.L_x_181) ;  /* 0xffffffa400f47947 */ /* 0x000fea000383ffff */
.L_x_95:
[----:B------:R-:W-:Y:S07]  /*a410*/  MOV R0, UR7 ;  /* 0x0000000700007c02 */ /* 0x000fee0008000f00 */
.L_x_182:
[----:B-1----:R1:W2:Y:S02]  /*a420*/  SYNCS.PHASECHK.TRANS64.TRYWAIT P0, [R0+URZ+0x80], R14 ;  /* 0x0000800e000075a7 */ /* 0x0022a400080011ff */
[----:B--2---:R-:W-:Y:S05]  /*a430*/  @!P0 NANOSLEEP.SYNCS 0x989680 ;  /* 0x009896800000895d */ /* 0x004fea0003900000 */
[----:B------:R-:W2:Y:S02]  /*a440*/  @!P0 SYNCS.PHASECHK.TRANS64 P0, [R0+URZ+0x80], R14 ;  /* 0x0000800e000085a7 */ /* 0x000ea400080010ff */
[----:B--2---:R-:W-:Y:S05]  /*a450*/  @!P0 BRA `(.L_x_182) ;  /* 0xfffffffc00f08947 */ /* 0x004fea000383ffff */
[----:B------:R-:W-:Y:S05]  /*a460*/  BRA `(.L_x_183) ;  /* 0xffffffa800507947 */ /* 0x000fea000383ffff */
.L_x_96:
[----:B------:R-:W-:Y:S07]  /*a470*/  MOV R0, UR7 ;  /* 0x0000000700007c02 */ /* 0x000fee0008000f00 */
.L_x_184:
[----:B-1----:R1:W2:Y:S02]  /*a480*/  SYNCS.PHASECHK.TRANS64.TRYWAIT P0, [R0+URZ+0x88], R14 ;  /* 0x0000880e000075a7 */ /* 0x0022a400080011ff */
[----:B--2---:R-:W-:Y:S05]  /*a490*/  @!P0 NANOSLEEP.SYNCS 0x989680 ;  /* 0x009896800000895d */ /* 0x004fea0003900000 */
[----:B------:R-:W2:Y:S02]  /*a4a0*/  @!P0 SYNCS.PHASECHK.TRANS64 P0, [R0+URZ+0x88], R14 ;  /* 0x0000880e000085a7 */ /* 0x000ea400080010ff */
[----:B--2---:R-:W-:Y:S05]  /*a4b0*/  @!P0 BRA `(.L_x_184) ;  /* 0xfffffffc00f08947 */ /* 0x004fea000383ffff */
[----:B------:R-:W-:Y:S05]  /*a4c0*/  BRA `(.L_x_185) ;  /* 0xffffffa800f07947 */ /* 0x000fea000383ffff */
.L_x_98:
[----:B------:R-:W-:-:S07]  /*a4d0*/  MOV R0, UR7 ;  /* 0x0000000700007c02 */ /* 0x000fce0008000f00 */
.L_x_186:
[----:B-1----:R1:W4:Y:S02]  /*a4e0*/  SYNCS.PHASECHK.TRANS64.TRYWAIT P0, [R0+URZ+0x70], R2 ;  /* 0x00007002000075a7 */ /* 0x00232400080011ff */
[----:B----4-:R-:W-:Y:S05]  /*a4f0*/  @!P0 NANOSLEEP.SYNCS 0x989680 ;  /* 0x009896800000895d */ /* 0x010fea0003900000 */
[----:B------:R-:W4:Y:S02]  /*a500*/  @!P0 SYNCS.PHASECHK.TRANS64 P0, [R0+URZ+0x70], R2 ;  /* 0x00007002000085a7 */ /* 0x000f2400080010ff */
[----:B----4-:R-:W-:Y:S05]  /*a510*/  @!P0 BRA `(.L_x_186) ;  /* 0xfffffffc00f08947 */ /* 0x010fea000383ffff */
[----:B------:R-:W-:Y:S05]  /*a520*/  BRA `(.L_x_187) ;  /* 0xffffffac00787947 */ /* 0x000fea000383ffff */
.L_x_99:
[----:B-1----:R-:W-:-:S07]  /*a530*/  MOV R0, UR7 ;  /* 0x0000000700007c02 */ /* 0x002fce0008000f00 */
.L_x_188:
[----:B-1----:R1:W4:Y:S02]  /*a540*/  SYNCS.PHASECHK.TRANS64.TRYWAIT P0, [R0+URZ+0x78], R2 ;  /* 0x00007802000075a7 */ /* 0x00232400080011ff */
[----:B----4-:R-:W-:Y:S05]  /*a550*/  @!P0 NANOSLEEP.SYNCS 0x989680 ;  /* 0x009896800000895d */ /* 0x010fea0003900000 */
[----:B------:R-:W4:Y:S02]  /*a560*/  @!P0 SYNCS.PHASECHK.TRANS64 P0, [R0+URZ+0x78], R2 ;  /* 0x00007802000085a7 */ /* 0x000f2400080010ff */
[----:B----4-:R-:W-:Y:S05]  /*a570*/  @!P0 BRA `(.L_x_188) ;  /* 0xfffffffc00f08947 */ /* 0x010fea000383ffff */
[----:B------:R-:W-:Y:S05]  /*a580*/  BRA `(.L_x_189) ;  /* 0xffffffac00687947 */ /* 0x000fea000383ffff */
.L_x_100:
[----:B-1----:R-:W-:-:S07]  /*a590*/  MOV R0, UR7 ;  /* 0x0000000700007c02 */ /* 0x002fce0008000f00 */
.L_x_190:
[----:B-1----:R1:W4:Y:S02]  /*a5a0*/  SYNCS.PHASECHK.TRANS64.TRYWAIT P0, [R0+URZ+0x80], R2 ;  /* 0x00008002000075a7 */ /* 0x00232400080011ff */
[----:B----4-:R-:W-:Y:S05]  /*a5b0*/  @!P0 NANOSLEEP.SYNCS 0x989680 ;  /* 0x009896800000895d */ /* 0x010fea0003900000 */
[----:B------:R-:W4:Y:S02]  /*a5c0*/  @!P0 SYNCS.PHASECHK.TRANS64 P0, [R0+URZ+0x80], R2 ;  /* 0x00008002000085a7 */ /* 0x000f2400080010ff */
[----:B----4-:R-:W-:Y:S05]  /*a5d0*/  @!P0 BRA `(.L_x_190) ;  /* 0xfffffffc00f08947 */ /* 0x010fea000383ffff */
[----:B------:R-:W-:Y:S05]  /*a5e0*/  BRA `(.L_x_191) ;  /* 0xffffffac00587947 */ /* 0x000fea000383ffff */
.L_x_102:
[----:B--2---:R2:W3:Y:S02]  /*a5f0*/  SYNCS.PHASECHK.TRANS64.TRYWAIT P0, [R0+URZ+0xa0], R2 ;  /* 0x0000a002000075a7 */ /* 0x0044e400080011ff */
[----:B---3--:R-:W-:Y:S05]  /*a600*/  @!P0 NANOSLEEP.SYNCS 0x989680 ;  /* 0x009896800000895d */ /* 0x008fea0003900000 */
[----:B------:R-:W3:Y:S02]  /*a610*/  @!P0 SYNCS.PHASECHK.TRANS64 P0, [R0+URZ+0xa0], R2 ;  /* 0x0000a002000085a7 */ /* 0x000ee400080010ff */
[----:B---3--:R-:W-:Y:S05]  /*a620*/  @!P0 BRA `(.L_x_102) ;  /* 0xfffffffc00f08947 */ /* 0x008fea000383ffff */
[----:B------:R-:W-:Y:S05]  /*a630*/  BRA `(.L_x_192) ;  /* 0xffffffb000207947 */ /* 0x000fea000383ffff */
.L_x_113:
[----:B-1----:R1:W2:Y:S02]  /*a640*/  SYNCS.PHASECHK.TRANS64.TRYWAIT P1, [R3+URZ+0x50], R0 ;  /* 0x00005000030075a7 */ /* 0x0022a400080211ff */
[----:B--2---:R-:W-:Y:S05]  /*a650*/  @!P1 NANOSLEEP.SYNCS 0x989680 ;  /* 0x009896800000995d */ /* 0x004fea0003900000 */
[----:B------:R-:W2:Y:S02]  /*a660*/  @!P1 SYNCS.PHASECHK.TRANS64 P1, [R3+URZ+0x50], R0 ;  /* 0x00005000030095a7 */ /* 0x000ea400080210ff */
[----:B--2---:R-:W-:Y:S05]  /*a670*/  @!P1 BRA `(.L_x_113) ;  /* 0xfffffffc00f09947 */ /* 0x004fea000383ffff */
[----:B------:R-:W-:Y:S05]  /*a680*/  BRA `(.L_x_112) ;  /* 0xffffffbc00387947 */ /* 0x000fea000383ffff */
.L_x_115:
[----:B-1----:R1:W2:Y:S02]  /*a690*/  SYNCS.PHASECHK.TRANS64.TRYWAIT P0, [R111+URZ+0xc0], R4 ;  /* 0x0000c0046f0075a7 */ /* 0x0022a400080011ff */
[----:B--2---:R-:W-:Y:S05]  /*a6a0*/  @!P0 NANOSLEEP.SYNCS 0x989680 ;  /* 0x009896800000895d */ /* 0x004fea0003900000 */
[----:B------:R-:W2:Y:S02]  /*a6b0*/  @!P0 SYNCS.PHASECHK.TRANS64 P0, [R111+URZ+0xc0], R4 ;  /* 0x0000c0046f0085a7 */ /* 0x000ea400080010ff */
[----:B--2---:R-:W-:Y:S05]  /*a6c0*/  @!P0 BRA `(.L_x_115) ;  /* 0xfffffffc00f08947 */ /* 0x004fea000383ffff */
[----:B------:R-:W-:Y:S05]  /*a6d0*/  BRA `(.L_x_114) ;  /* 0xffffffbc008c7947 */ /* 0x000fea000383ffff */
.L_x_123:
[----:B--2---:R2:W3:Y:S02]  /*a6e0*/  SYNCS.PHASECHK.TRANS64.TRYWAIT P0, [R0+URZ+0x50], R3 ;  /* 0x00005003000075a7 */ /* 0x0044e400080011ff */
[----:B---3--:R-:W-:Y:S05]  /*a6f0*/  @!P0 NANOSLEEP.SYNCS 0x989680 ;  /* 0x009896800000895d */ /* 0x008fea0003900000 */
[----:B------:R-:W3:Y:S02]  /*a700*/  @!P0 SYNCS.PHASECHK.TRANS64 P0, [R0+URZ+0x50], R3 ;  /* 0x00005003000085a7 */ /* 0x000ee400080010ff */
[----:B---3--:R-:W-:Y:S05]  /*a710*/  @!P0 BRA `(.L_x_123) ;  /* 0xfffffffc00f08947 */ /* 0x008fea000383ffff */
[----:B------:R-:W-:Y:S05]  /*a720*/  BRA `(.L_x_122) ;  /* 0xffffffc800907947 */ /* 0x000fea000383ffff */
.L_x_131:
[----:B--2---:R2:W3:Y:S02]  /*a730*/  SYNCS.PHASECHK.TRANS64.TRYWAIT P0, [R0+URZ+0x50], R4 ;  /* 0x00005004000075a7 */ /* 0x0044e400080011ff */
[----:B---3--:R-:W-:Y:S05]  /*a740*/  @!P0 NANOSLEEP.SYNCS 0x989680 ;  /* 0x009896800000895d */ /* 0x008fea0003900000 */
[----:B------:R-:W3:Y:S02]  /*a750*/  @!P0 SYNCS.PHASECHK.TRANS64 P0, [R0+URZ+0x50], R4 ;  /* 0x00005004000085a7 */ /* 0x000ee400080010ff */
[----:B---3--:R-:W-:Y:S05]  /*a760*/  @!P0 BRA `(.L_x_131) ;  /* 0xfffffffc00f08947 */ /* 0x008fea000383ffff */
[----:B------:R-:W-:Y:S05]  /*a770*/  BRA `(.L_x_130) ;  /* 0xffffffd400e47947 */ /* 0x000fea000383ffff */
.L_x_139:
[----:B--2---:R2:W3:Y:S02]  /*a780*/  SYNCS.PHASECHK.TRANS64.TRYWAIT P0, [R0+URZ+0x50], R4 ;  /* 0x00005004000075a7 */ /* 0x0044e400080011ff */
[----:B---3--:R-:W-:Y:S05]  /*a790*/  @!P0 NANOSLEEP.SYNCS 0x989680 ;  /* 0x009896800000895d */ /* 0x008fea0003900000 */
[----:B------:R-:W3:Y:S02]  /*a7a0*/  @!P0 SYNCS.PHASECHK.TRANS64 P0, [R0+URZ+0x50], R4 ;  /* 0x00005004000085a7 */ /* 0x000ee400080010ff */
[----:B---3--:R-:W-:Y:S05]  /*a7b0*/  @!P0 BRA `(.L_x_139) ;  /* 0xfffffffc00f08947 */ /* 0x008fea000383ffff */
[----:B------:R-:W-:Y:S05]  /*a7c0*/  BRA `(.L_x_138) ;  /* 0xffffffe400407947 */ /* 0x000fea000383ffff */
        .weak           $__internal_0_$__cuda_sm10x_tcgen05_guardrail_trap_col_being_dealloced_not_returned_by_alloc
        .type           $__internal_0_$__cuda_sm10x_tcgen05_guardrail_trap_col_being_dealloced_not_returned_by_alloc,@function
        .size           $__internal_0_$__cuda_sm10x_tcgen05_guardrail_trap_col_being_dealloced_not_returned_by_alloc,($__internal_1_$__cuda_sm10x_tcgen05_guardrail_trap_phase_invalid_during_alloc - $__internal_0_$__cuda_sm10x_tcgen05_guardrail_trap_col_being_dealloced_not_returned_by_alloc)
$__internal_0_$__cuda_sm10x_tcgen05_guardrail_trap_col_being_dealloced_not_returned_by_alloc:
[----:B------:R-:W-:Y:S05]  /*a7d0*/  BPT.TRAP 0x1 ;  /* 0x000000040000795c */ /* 0x000fea0000300000 */
[----:B------:R-:W-:-:S04]  /*a7e0*/  HFMA2 R3, -RZ, RZ, 0, 0 ;  /* 0x00000000ff037431 */ /* 0x000fc800000001ff */
[----:B------:R-:W-:Y:S05]  /*a7f0*/  RET.REL.NODEC R2 `(_ZN7cutlass13device_kernelINS_4gemm6kernel13GemmUniversalIN4cute5tupleIJiiiiEEENS1_10collective13CollectiveMmaINS1_35MainloopSm100TmaUmmaWarpSpecializedILi5ELi2ELi4ENS5_IJNS4_1CILi2EEENSA_ILi1EEESC_EEEEENS5_IJNSA_ILi128EEENSA_ILi256EEESF_EEENS_12float_e4m3_tENS5_IJlSC_lEEESI_SJ_NS4_8TiledMMAINS4_8MMA_AtomIJNS4_10MMA_TraitsINS4_25SM100_MMA_F8F6F4_2x1SM_SSEJSI_SI_fSF_SG_NS4_17integral_constantINS4_4UMMA5MajorELSQ_0EEESR_NSO_INSP_7ScaleInELSS_0EEEST_EEEEEENS4_6LayoutINS5_IJSC_SC_SC_EEENS5_IJNSA_ILi0EEESY_SY_EEEEENS5_IJNS4_10UnderscoreES11_S11_EEEEENS4_18SM100_TMA_2SM_LOADENS4_14ComposedLayoutINS4_7SwizzleILi3ELi4ELi3EEENS4_18smem_ptr_flag_bitsILi8EEENSW_INS5_IJNSA_ILi8EEESF_EEENS5_IJSF_SC_EEEEEEEvNS4_8identityES14_S1E_vS1F_EENS_8epilogue10collective18CollectiveEpilogueINS1H_23Sm100TmaWarpSpecializedILi4ELi2ELi32ELb0ELb0EEEJNS5_IJNSA_ILi64EEESG_SF_EEENS5_IJNSW_IS1M_SC_EENSW_INS5_IJNSA_ILi32EEESB_EEENS5_IJSC_SF_EEEEEEEESI_SJ_SI_SJ_NS1H_6fusion15FusionCallbacksIS1L_NS1U_17LinearCombinationISI_fSI_fLNS_15FloatRoundStyleE2EEES1N_S1T_JEEENS4_5SM1004TMEM4LOAD26SM100_TMEM_LOAD_32dp32b32xENS4_13SM90_TMA_LOADENS15_INS16_ILi1ELi4ELi3EEES19_NSW_INS5_IJS1A_S1P_EEENS5_IJS1P_SC_EEEEEEENS4_39AutoVectorizingCopyWithAssumedAlignmentILi128EEENS4_14SM90_TMA_STOREES29_S2B_S2B_EEEvvEEEEvNT_6ParamsE) ;  /* 0xffffff5802007950 */ /* 0x000fea0003c3ffff */
        .weak           $__internal_1_$__cuda_sm10x_tcgen05_guardrail_trap_phase_invalid_during_alloc
        .type           $__internal_1_$__cuda_sm10x_tcgen05_guardrail_trap_phase_invalid_during_alloc,@function
        .size           $__internal_1_$__cuda_sm10x_tcgen05_guardrail_trap_phase_invalid_during_alloc,($__internal_2_$__cuda_sm10x_tcgen05_guardrail_trap_unallocated_columns_being_dealloced - $__internal_1_$__cuda_sm10x_tcgen05_guardrail_trap_phase_invalid_during_alloc)
$__internal_1_$__cuda_sm10x_tcgen05_guardrail_trap_phase_invalid_during_alloc:
[----:B------:R-:W-:Y:S05]  /*a800*/  BPT.TRAP 0x1 ;  /* 0x000000040000795c */ /* 0x000fea0000300000 */
[----:B------:R-:W-:-:S04]  /*a810*/  MOV R3, 0x0 ;  /* 0x0000000000037802 */ /* 0x000fc80000000f00 */
[----:B------:R-:W-:Y:S05]  /*a820*/  RET.REL.NODEC R2 `(_ZN7cutlass13device_kernelINS_4gemm6kernel13GemmUniversalIN4cute5tupleIJiiiiEEENS1_10collective13CollectiveMmaINS1_35MainloopSm100TmaUmmaWarpSpecializedILi5ELi2ELi4ENS5_IJNS4_1CILi2EEENSA_ILi1EEESC_EEEEENS5_IJNSA_ILi128EEENSA_ILi256EEESF_EEENS_12float_e4m3_tENS5_IJlSC_lEEESI_SJ_NS4_8TiledMMAINS4_8MMA_AtomIJNS4_10MMA_TraitsINS4_25SM100_MMA_F8F6F4_2x1SM_SSEJSI_SI_fSF_SG_NS4_17integral_constantINS4_4UMMA5MajorELSQ_0EEESR_NSO_INSP_7ScaleInELSS_0EEEST_EEEEEENS4_6LayoutINS5_IJSC_SC_SC_EEENS5_IJNSA_ILi0EEESY_SY_EEEEENS5_IJNS4_10UnderscoreES11_S11_EEEEENS4_18SM100_TMA_2SM_LOADENS4_14ComposedLayoutINS4_7SwizzleILi3ELi4ELi3EEENS4_18smem_ptr_flag_bitsILi8EEENSW_INS5_IJNSA_ILi8EEESF_EEENS5_IJSF_SC_EEEEEEEvNS4_8identityES14_S1E_vS1F_EENS_8epilogue10collective18CollectiveEpilogueINS1H_23Sm100TmaWarpSpecializedILi4ELi2ELi32ELb0ELb0EEEJNS5_IJNSA_ILi64EEESG_SF_EEENS5_IJNSW_IS1M_SC_EENSW_INS5_IJNSA_ILi32EEESB_EEENS5_IJSC_SF_EEEEEEEESI_SJ_SI_SJ_NS1H_6fusion15FusionCallbacksIS1L_NS1U_17LinearCombinationISI_fSI_fLNS_15FloatRoundStyleE2EEES1N_S1T_JEEENS4_5SM1004TMEM4LOAD26SM100_TMEM_LOAD_32dp32b32xENS4_13SM90_TMA_LOADENS15_INS16_ILi1ELi4ELi3EEES19_NSW_INS5_IJS1A_S1P_EEENS5_IJS1P_SC_EEEEEEENS4_39AutoVectorizingCopyWithAssumedAlignmentILi128EEENS4_14SM90_TMA_STOREES29_S2B_S2B_EEEvvEEEEvNT_6ParamsE) ;  /* 0xffffff5402f47950 */ /* 0x000fea0003c3ffff */
        .weak           $__internal_2_$__cuda_sm10x_tcgen05_guardrail_trap_unallocated_columns_being_dealloced
        .type           $__internal_2_$__cuda_sm10x_tcgen05_guardrail_trap_unallocated_columns_being_dealloced,@function
        .size           $__internal_2_$__cuda_sm10x_tcgen05_guardrail_trap_unallocated_columns_being_dealloced,(.L_x_194 - $__internal_2_$__cuda_sm10x_tcgen05_guardrail_trap_unallocated_columns_being_dealloced)
$__internal_2_$__cuda_sm10x_tcgen05_guardrail_trap_unallocated_columns_being_dealloced:
[----:B------:R-:W-:Y:S05]  /*a830*/  BPT.TRAP 0x1 ;  /* 0x000000040000795c */ /* 0x000fea0000300000 */
[----:B------:R-:W-:-:S04]  /*a840*/  HFMA2 R3, -RZ, RZ, 0, 0 ;  /* 0x00000000ff037431 */ /* 0x000fc800000001ff */
[----:B------:R-:W-:Y:S05]  /*a850*/  RET.REL.NODEC R2 `(_ZN7cutlass13device_kernelINS_4gemm6kernel13GemmUniversalIN4cute5tupleIJiiiiEEENS1_10collective13CollectiveMmaINS1_35MainloopSm100TmaUmmaWarpSpecializedILi5ELi2ELi4ENS5_IJNS4_1CILi2EEENSA_ILi1EEESC_EEEEENS5_IJNSA_ILi128EEENSA_ILi256EEESF_EEENS_12float_e4m3_tENS5_IJlSC_lEEESI_SJ_NS4_8TiledMMAINS4_8MMA_AtomIJNS4_10MMA_TraitsINS4_25SM100_MMA_F8F6F4_2x1SM_SSEJSI_SI_fSF_SG_NS4_17integral_constantINS4_4UMMA5MajorELSQ_0EEESR_NSO_INSP_7ScaleInELSS_0EEEST_EEEEEENS4_6LayoutINS5_IJSC_SC_SC_EEENS5_IJNSA_ILi0EEESY_SY_EEEEENS5_IJNS4_10UnderscoreES11_S11_EEEEENS4_18SM100_TMA_2SM_LOADENS4_14ComposedLayoutINS4_7SwizzleILi3ELi4ELi3EEENS4_18smem_ptr_flag_bitsILi8EEENSW_INS5_IJNSA_ILi8EEESF_EEENS5_IJSF_SC_EEEEEEEvNS4_8identityES14_S1E_vS1F_EENS_8epilogue10collective18CollectiveEpilogueINS1H_23Sm100TmaWarpSpecializedILi4ELi2ELi32ELb0ELb0EEEJNS5_IJNSA_ILi64EEESG_SF_EEENS5_IJNSW_IS1M_SC_EENSW_INS5_IJNSA_ILi32EEESB_EEENS5_IJSC_SF_EEEEEEEESI_SJ_SI_SJ_NS1H_6fusion15FusionCallbacksIS1L_NS1U_17LinearCombinationISI_fSI_fLNS_15FloatRoundStyleE2EEES1N_S1T_JEEENS4_5SM1004TMEM4LOAD26SM100_TMEM_LOAD_32dp32b32xENS4_13SM90_TMA_LOADENS15_INS16_ILi1ELi4ELi3EEES19_NSW_INS5_IJS1A_S1P_EEENS5_IJS1P_SC_EEEEEEENS4_39AutoVectorizingCopyWithAssumedAlignmentILi128EEENS4_14SM90_TMA_STOREES29_S2B_S2B_EEEvvEEEEvNT_6ParamsE) ;  /* 0xffffff5402e87950 */ /* 0x000fea0003c3ffff */
.L_x_193:
[----:B------:R-:W-:-:S00]  /*a860*/  BRA `(.L_x_193) ;  /* 0xfffffffc00fc7947 */ /* 0x000fc0000383ffff */
[----:B------:R-:W-:-:S00]  /*a870*/  NOP ;  /* 0x0000000000007918 */ /* 0x000fc00000000000 */
        /* <DEDUP_REMOVED lines=8> */
.L_x_194:


//--------------------- .nv.global.init           --------------------------
	.section	.nv.global.init,"aw",@progbits
.nv.global.init:
	.type		$str$27,@object
	.size		$str$27,($str$28 - $str$27)
$str$27:
        /*0000*/ 	.byte	0x28, 0x61, 0x64, 0x64, 0x72, 0x65, 0x73, 0x73, 0x20, 0x26, 0x20, 0x6d, 0x61, 0x73, 0x6b, 0x29
        /*0010*/ 	.byte	0x20, 0x3d, 0x3d, 0x20, 0x30, 0x00
	.type		$str$28,@object
	.size		$str$28,($str$26 - $str$28)
$str$28:
        /*0016*/ 	.byte	0x2f, 0x74, 0x6d, 0x70, 0x2f, 0x63, 0x75, 0x74, 0x6c, 0x61, 0x73, 0x73, 0x5f, 0x73, 0x77, 0x65
        /*0026*/ 	.byte	0x65, 0x70, 0x5f, 0x73, 0x72, 0x63, 0x2f, 0x69, 0x6e, 0x63, 0x6c, 0x75, 0x64, 0x65, 0x2f, 0x63
        /*0036*/ 	.byte	0x75, 0x74, 0x65, 0x2f, 0x70, 0x6f, 0x69, 0x6e, 0x74, 0x65, 0x72, 0x5f, 0x66, 0x6c, 0x61, 0x67
        /*0046*/ 	.byte	0x67, 0x65, 0x64, 0x2e, 0x68, 0x70, 0x70, 0x00
	.type		$str$26,@object
	.size		$str$26,($str$25 - $str$26)
$str$26:
        /*004e*/ 	.byte	0x2f, 0x74, 0x6d, 0x70, 0x2f, 0x63, 0x75, 0x74, 0x6c, 0x61, 0x73, 0x73, 0x5f, 0x73, 0x77, 0x65
        /*005e*/ 	.byte	0x65, 0x70, 0x5f, 0x73, 0x72, 0x63, 0x2f, 0x69, 0x6e, 0x63, 0x6c, 0x75, 0x64, 0x65, 0x2f, 0x63
        /*006e*/ 	.byte	0x75, 0x74, 0x65, 0x2f, 0x61, 0x74, 0x6f, 0x6d, 0x2f, 0x63, 0x6f, 0x70, 0x79, 0x5f, 0x74, 0x72
        /*007e*/ 	.byte	0x61, 0x69, 0x74, 0x73, 0x5f, 0x73, 0x6d, 0x31, 0x30, 0x30, 0x2e, 0x68, 0x70, 0x70, 0x00
	.type		$str$25,@object
	.size		$str$25,(__unnamed_1 - $str$25)
$str$25:
        /*008d*/ 	.byte	0x28, 0x28, 0x75, 0x69, 0x6e, 0x74, 0x33, 0x32, 0x5f, 0x74, 0x28, 0x74, 0x68, 0x72, 0x65, 0x61
        /*009d*/ 	.byte	0x64, 0x49, 0x64, 0x78, 0x2e, 0x78, 0x29, 0x20, 0x2f, 0x20, 0x33, 0x32, 0x29, 0x20, 0x25, 0x20
        /*00ad*/ 	.byte	0x34, 0x29, 0x20, 0x3d, 0x3d, 0x20, 0x28, 0x28, 0x28, 0x74, 0x6d, 0x65, 0x6d, 0x5f, 0x61, 0x64
        /*00bd*/ 	.byte	0x64, 0x72, 0x20, 0x3e, 0x3e, 0x20, 0x31, 0x36, 0x29, 0x20, 0x2f, 0x20, 0x33, 0x32, 0x29, 0x20
        /*00cd*/ 	.byte	0x25, 0x20, 0x34, 0x29, 0x00
	.type		__unnamed_1,@object
	.size		__unnamed_1,(__unnamed_2 - __unnamed_1)
__unnamed_1:
        /*00d2*/ 	.byte	0x61, 0x75, 0x74, 0x6f, 0x20, 0x63, 0x75, 0x74, 0x65, 0x3a, 0x3a, 0x61, 0x73, 0x5f, 0x70, 0x6f
        /* <DEDUP_REMOVED lines=24> */
        /*0262*/ 	.byte	0x3a, 0x3a, 0x43, 0x3c, 0x34, 0x30, 0x39, 0x36, 0x3e, 0x3e, 0x3e, 0x3e, 0x5d, 0x00
	.type		__unnamed_2,@object
	.size		__unnamed_2,(__unnamed_3 - __unnamed_2)
__unnamed_2:
        /* <DEDUP_REMOVED lines=26> */
	.type		__unnamed_3,@object
	.size		__unnamed_3,(.L_3 - __unnamed_3)
__unnamed_3:
        /* <DEDUP_REMOVED lines=40> */
        /*068e*/ 	.byte	0x74, 0x65, 0x3a, 0x3a, 0x43, 0x3c, 0x30, 0x3e, 0x3e, 0x3e, 0x3e, 0x5d, 0x00
.L_3:


//--------------------- .nv.shared._ZN7cutlass13device_kernelINS_4gemm6kernel13GemmUniversalIN4cute5tupleIJiiiiEEENS1_10collective13CollectiveMmaINS1_35MainloopSm100TmaUmmaWarpSpecializedILi5ELi2ELi4ENS5_IJNS4_1CILi2EEENSA_ILi1EEESC_EEEEENS5_IJNSA_ILi128EEENSA_ILi256EEESF_EEENS_12float_e4m3_tENS5_IJlSC_lEEESI_SJ_NS4_8TiledMMAINS4_8MMA_AtomIJNS4_10MMA_TraitsINS4_25SM100_MMA_F8F6F4_2x1SM_SSEJSI_SI_fSF_SG_NS4_17integral_constantINS4_4UMMA5MajorELSQ_0EEESR_NSO_INSP_7ScaleInELSS_0EEEST_EEEEEENS4_6LayoutINS5_IJSC_SC_SC_EEENS5_IJNSA_ILi0EEESY_SY_EEEEENS5_IJNS4_10UnderscoreES11_S11_EEEEENS4_18SM100_TMA_2SM_LOADENS4_14ComposedLayoutINS4_7SwizzleILi3ELi4ELi3EEENS4_18smem_ptr_flag_bitsILi8EEENSW_INS5_IJNSA_ILi8EEESF_EEENS5_IJSF_SC_EEEEEEEvNS4_8identityES14_S1E_vS1F_EENS_8epilogue10collective18CollectiveEpilogueINS1H_23Sm100TmaWarpSpecializedILi4ELi2ELi32ELb0ELb0EEEJNS5_IJNSA_ILi64EEESG_SF_EEENS5_IJNSW_IS1M_SC_EENSW_INS5_IJNSA_ILi32EEESB_EEENS5_IJSC_SF_EEEEEEEESI_SJ_SI_SJ_NS1H_6fusion15FusionCallbacksIS1L_NS1U_17LinearCombinationISI_fSI_fLNS_15FloatRoundStyleE2EEES1N_S1T_JEEENS4_5SM1004TMEM4LOAD26SM100_TMEM_LOAD_32dp32b32xENS4_13SM90_TMA_LOADENS15_INS16_ILi1ELi4ELi3EEES19_NSW_INS5_IJS1A_S1P_EEENS5_IJS1P_SC_EEEEEEENS4_39AutoVectorizingCopyWithAssumedAlignmentILi128EEENS4_14SM90_TMA_STOREES29_S2B_S2B_EEEvvEEEEvNT_6ParamsE --------------------------
	.section	.nv.shared._ZN7cutlass13device_kernelINS_4gemm6kernel13GemmUniversalIN4cute5tupleIJiiiiEEENS1_10collective13CollectiveMmaINS1_35MainloopSm100TmaUmmaWarpSpecializedILi5ELi2ELi4ENS5_IJNS4_1CILi2EEENSA_ILi1EEESC_EEEEENS5_IJNSA_ILi128EEENSA_ILi256EEESF_EEENS_12float_e4m3_tENS5_IJlSC_lEEESI_SJ_NS4_8TiledMMAINS4_8MMA_AtomIJNS4_10MMA_TraitsINS4_25SM100_MMA_F8F6F4_2x1SM_SSEJSI_SI_fSF_SG_NS4_17integral_constantINS4_4UMMA5MajorELSQ_0EEESR_NSO_INSP_7ScaleInELSS_0EEEST_EEEEEENS4_6LayoutINS5_IJSC_SC_SC_EEENS5_IJNSA_ILi0EEESY_SY_EEEEENS5_IJNS4_10UnderscoreES11_S11_EEEEENS4_18SM100_TMA_2SM_LOADENS4_14ComposedLayoutINS4_7SwizzleILi3ELi4ELi3EEENS4_18smem_ptr_flag_bitsILi8EEENSW_INS5_IJNSA_ILi8EEESF_EEENS5_IJSF_SC_EEEEEEEvNS4_8identityES14_S1E_vS1F_EENS_8epilogue10collective18CollectiveEpilogueINS1H_23Sm100TmaWarpSpecializedILi4ELi2ELi32ELb0ELb0EEEJNS5_IJNSA_ILi64EEESG_SF_EEENS5_IJNSW_IS1M_SC_EENSW_INS5_IJNSA_ILi32EEESB_EEENS5_IJSC_SF_EEEEEEEESI_SJ_SI_SJ_NS1H_6fusion15FusionCallbacksIS1L_NS1U_17LinearCombinationISI_fSI_fLNS_15FloatRoundStyleE2EEES1N_S1T_JEEENS4_5SM1004TMEM4LOAD26SM100_TMEM_LOAD_32dp32b32xENS4_13SM90_TMA_LOADENS15_INS16_ILi1ELi4ELi3EEES19_NSW_INS5_IJS1A_S1P_EEENS5_IJS1P_SC_EEEEEEENS4_39AutoVectorizingCopyWithAssumedAlignmentILi128EEENS4_14SM90_TMA_STOREES29_S2B_S2B_EEEvvEEEEvNT_6ParamsE,"aw",@nobits
	.sectionflags	@""
	.align	16
	.zero		1024


//--------------------- .nv.shared.reserved.0     --------------------------
	.section	.nv.shared.reserved.0,"aw",@nobits
	.weak		__nv_reservedSMEM_offset_0_alias
	.size		__nv_reservedSMEM_offset_0_alias, 0, 64
	.other		__nv_reservedSMEM_offset_0_alias,@"STO_CUDA_RESERVED_SHARED STV_DEFAULT"
__nv_reservedSMEM_offset_0_alias:
	.zero		0
.nv.shared.reserved.0:
	.zero		64
	.weak		__nv_reservedSMEM_tcgen05_partition
	.type		__nv_reservedSMEM_tcgen05_partition,@object
	.size		__nv_reservedSMEM_tcgen05_partition,(.L_0 - __nv_reservedSMEM_tcgen05_partition)
__nv_reservedSMEM_tcgen05_partition:
	.zero		32
.L_0:


//--------------------- .nv.global                --------------------------
	.section	.nv.global,"aw",@nobits
.nv.global:
	.type		_ZN39_INTERNAL_aa7c8760_4_k_cu_1f364041_91044cute1_E,@object
	.size		_ZN39_INTERNAL_aa7c8760_4_k_cu_1f364041_91044cute1_E,(_ZN39_INTERNAL_aa7c8760_4_k_cu_1f364041_91044cuda3std3__45__cpo6cbeginE - _ZN39_INTERNAL_aa7c8760_4_k_cu_1f364041_91044cute1_E)
_ZN39_INTERNAL_aa7c8760_4_k_cu_1f364041_91044cute1_E:
	.zero		1
	.type		_ZN39_INTERNAL_aa7c8760_4_k_cu_1f364041_91044cuda3std3__45__cpo6cbeginE,@object
	.size		_ZN39_INTERNAL_aa7c8760_4_k_cu_1f364041_91044cuda3std3__45__cpo6cbeginE,(_ZN39_INTERNAL_aa7c8760_4_k_cu_1f364041_91044cuda3std3__48in_placeE - _ZN39_INTERNAL_aa7c8760_4_k_cu_1f364041_91044cuda3std3__45__cpo6cbeginE)
_ZN39_INTERNAL_aa7c8760_4_k_cu_1f364041_91044cuda3std3__45__cpo6cbeginE:
	.zero		1
	.type		_ZN39_INTERNAL_aa7c8760_4_k_cu_1f364041_91044cuda3std3__48in_placeE,@object
	.size		_ZN39_INTERNAL_aa7c8760_4_k_cu_1f364041_91044cuda3std3__48in_placeE,(_ZN39_INTERNAL_aa7c8760_4_k_cu_1f364041_91044cuda3std6ranges3__45__cpo9iter_moveE - _ZN39_INTERNAL_aa7c8760_4_k_cu_1f364041_91044cuda3std3__48in_placeE)
_ZN39_INTERNAL_aa7c8760_4_k_cu_1f364041_91044cuda3std3__48in_placeE:
	.zero		1
	.type		_ZN39_INTERNAL_aa7c8760_4_k_cu_1f364041_91044cuda3std6ranges3__45__cpo9iter_moveE,@object
	.size		_ZN39_INTERNAL_aa7c8760_4_k_cu_1f364041_91044cuda3std6ranges3__45__cpo9iter_moveE,(_ZN39_INTERNAL_aa7c8760_4_k_cu_1f364041_91044cuda3std3__45__cpo5beginE - _ZN39_INTERNAL_aa7c8760_4_k_cu_1f364041_91044cuda3std6ranges3__45__cpo9iter_moveE)
_ZN39_INTERNAL_aa7c8760_4_k_cu_1f364041_91044cuda3std6ranges3__45__cpo9iter_moveE:
	.zero		1
	.type		_ZN39_INTERNAL_aa7c8760_4_k_cu_1f364041_91044cuda3std3__45__cpo5beginE,@object
	.size		_ZN39_INTERNAL_aa7c8760_4_k_cu_1f364041_91044cuda3std3__45__cpo5beginE,(_ZN39_INTERNAL_aa7c8760_4_k_cu_1f364041_91044cuda3std3__441_GLOBAL__N__aa7c8760_4_k_cu_1f364041_91046ignoreE - _ZN39_INTERNAL_aa7c8760_4_k_cu_1f364041_91044cuda3std3__45__cpo5beginE)
_ZN39_INTERNAL_aa7c8760_4_k_cu_1f364041_91044cuda3std3__45__cpo5beginE:
	.zero		1
	.type		_ZN39_INTERNAL_aa7c8760_4_k_cu_1f364041_91044cuda3std3__441_GLOBAL__N__aa7c8760_4_k_cu_1f364041_91046ignoreE,@object
	.size		_ZN39_INTERNAL_aa7c8760_4_k_cu_1f364041_91044cuda3std3__441_GLOBAL__N__aa7c8760_4_k_cu_1f364041_91046ignoreE,(_ZN39_INTERNAL_aa7c8760_4_k_cu_1f364041_91044cute7productE - _ZN39_INTERNAL_aa7c8760_4_k_cu_1f364041_91044cuda3std3__441_GLOBAL__N__aa7c8760_4_k_cu_1f364041_91046ignoreE)
_ZN39_INTERNAL_aa7c8760_4_k_cu_1f364041_91044cuda3std3__441_GLOBAL__N__aa7c8760_4_k_cu_1f364041_91046ignoreE:
	.zero		1
	.type		_ZN39_INTERNAL_aa7c8760_4_k_cu_1f364041_91044cute7productE,@object
	.size		_ZN39_INTERNAL_aa7c8760_4_k_cu_1f364041_91044cute7productE,(_ZN39_INTERNAL_aa7c8760_4_k_cu_1f364041_91044cuda3std3__45__cpo3endE - _ZN39_INTERNAL_aa7c8760_4_k_cu_1f364041_91044cute7productE)
_ZN39_INTERNAL_aa7c8760_4_k_cu_1f364041_91044cute7productE:
	.zero		1
	.type		_ZN39_INTERNAL_aa7c8760_4_k_cu_1f364041_91044cuda3std3__45__cpo3endE,@object
	.size		_ZN39_INTERNAL_aa7c8760_4_k_cu_1f364041_91044cuda3std3__45__cpo3endE,(_ZN39_INTERNAL_aa7c8760_4_k_cu_1f364041_91044cuda3std3__419piecewise_constructE - _ZN39_INTERNAL_aa7c8760_4_k_cu_1f364041_91044cuda3std3__45__cpo3endE)
_ZN39_INTERNAL_aa7c8760_4_k_cu_1f364041_91044cuda3std3__45__cpo3endE:
	.zero		1
	.type		_ZN39_INTERNAL_aa7c8760_4_k_cu_1f364041_91044cuda3std3__419piecewise_constructE,@object
	.size		_ZN39_INTERNAL_aa7c8760_4_k_cu_1f364041_91044cuda3std3__419piecewise_constructE,(_ZN39_INTERNAL_aa7c8760_4_k_cu_1f364041_91044cuda3std3__45__cpo4cendE - _ZN39_INTERNAL_aa7c8760_4_k_cu_1f364041_91044cuda3std3__419piecewise_constructE)
_ZN39_INTERNAL_aa7c8760_4_k_cu_1f364041_91044cuda3std3__419piecewise_constructE:
	.zero		1
	.type		_ZN39_INTERNAL_aa7c8760_4_k_cu_1f364041_91044cuda3std3__45__cpo4cendE,@object
	.size		_ZN39_INTERNAL_aa7c8760_4_k_cu_1f364041_91044cuda3std3__45__cpo4cendE,(_ZN39_INTERNAL_aa7c8760_4_k_cu_1f364041_91044cuda3std6ranges3__45__cpo4swapE - _ZN39_INTERNAL_aa7c8760_4_k_cu_1f364041_91044cuda3std3__45__cpo4cendE)
_ZN39_INTERNAL_aa7c8760_4_k_cu_1f364041_91044cuda3std3__45__cpo4cendE:
	.zero		1
	.type		_ZN39_INTERNAL_aa7c8760_4_k_cu_1f364041_91044cuda3std6ranges3__45__cpo4swapE,@object
	.size		_ZN39_INTERNAL_aa7c8760_4_k_cu_1f364041_91044cuda3std6ranges3__45__cpo4swapE,(.L_11 - _ZN39_INTERNAL_aa7c8760_4_k_cu_1f364041_91044cuda3std6ranges3__45__cpo4swapE)
_ZN39_INTERNAL_aa7c8760_4_k_cu_1f364041_91044cuda3std6ranges3__45__cpo4swapE:
	.zero		1
.L_11:


//--------------------- .nv.constant0._ZN7cutlass13device_kernelINS_4gemm6kernel13GemmUniversalIN4cute5tupleIJiiiiEEENS1_10collective13CollectiveMmaINS1_35MainloopSm100TmaUmmaWarpSpecializedILi5ELi2ELi4ENS5_IJNS4_1CILi2EEENSA_ILi1EEESC_EEEEENS5_IJNSA_ILi128EEENSA_ILi256EEESF_EEENS_12float_e4m3_tENS5_IJlSC_lEEESI_SJ_NS4_8TiledMMAINS4_8MMA_AtomIJNS4_10MMA_TraitsINS4_25SM100_MMA_F8F6F4_2x1SM_SSEJSI_SI_fSF_SG_NS4_17integral_constantINS4_4UMMA5MajorELSQ_0EEESR_NSO_INSP_7ScaleInELSS_0EEEST_EEEEEENS4_6LayoutINS5_IJSC_SC_SC_EEENS5_IJNSA_ILi0EEESY_SY_EEEEENS5_IJNS4_10UnderscoreES11_S11_EEEEENS4_18SM100_TMA_2SM_LOADENS4_14ComposedLayoutINS4_7SwizzleILi3ELi4ELi3EEENS4_18smem_ptr_flag_bitsILi8EEENSW_INS5_IJNSA_ILi8EEESF_EEENS5_IJSF_SC_EEEEEEEvNS4_8identityES14_S1E_vS1F_EENS_8epilogue10collective18CollectiveEpilogueINS1H_23Sm100TmaWarpSpecializedILi4ELi2ELi32ELb0ELb0EEEJNS5_IJNSA_ILi64EEESG_SF_EEENS5_IJNSW_IS1M_SC_EENSW_INS5_IJNSA_ILi32EEESB_EEENS5_IJSC_SF_EEEEEEEESI_SJ_SI_SJ_NS1H_6fusion15FusionCallbacksIS1L_NS1U_17LinearCombinationISI_fSI_fLNS_15FloatRoundStyleE2EEES1N_S1T_JEEENS4_5SM1004TMEM4LOAD26SM100_TMEM_LOAD_32dp32b32xENS4_13SM90_TMA_LOADENS15_INS16_ILi1ELi4ELi3EEES19_NSW_INS5_IJS1A_S1P_EEENS5_IJS1P_SC_EEEEEEENS4_39AutoVectorizingCopyWithAssumedAlignmentILi128EEENS4_14SM90_TMA_STOREES29_S2B_S2B_EEEvvEEEEvNT_6ParamsE --------------------------
	.section	.nv.constant0._ZN7cutlass13device_kernelINS_4gemm6kernel13GemmUniversalIN4cute5tupleIJiiiiEEENS1_10collective13CollectiveMmaINS1_35MainloopSm100TmaUmmaWarpSpecializedILi5ELi2ELi4ENS5_IJNS4_1CILi2EEENSA_ILi1EEESC_EEEEENS5_IJNSA_ILi128EEENSA_ILi256EEESF_EEENS_12float_e4m3_tENS5_IJlSC_lEEESI_SJ_NS4_8TiledMMAINS4_8MMA_AtomIJNS4_10MMA_TraitsINS4_25SM100_MMA_F8F6F4_2x1SM_SSEJSI_SI_fSF_SG_NS4_17integral_constantINS4_4UMMA5MajorELSQ_0EEESR_NSO_INSP_7ScaleInELSS_0EEEST_EEEEEENS4_6LayoutINS5_IJSC_SC_SC_EEENS5_IJNSA_ILi0EEESY_SY_EEEEENS5_IJNS4_10UnderscoreES11_S11_EEEEENS4_18SM100_TMA_2SM_LOADENS4_14ComposedLayoutINS4_7SwizzleILi3ELi4ELi3EEENS4_18smem_ptr_flag_bitsILi8EEENSW_INS5_IJNSA_ILi8EEESF_EEENS5_IJSF_SC_EEEEEEEvNS4_8identityES14_S1E_vS1F_EENS_8epilogue10collective18CollectiveEpilogueINS1H_23Sm100TmaWarpSpecializedILi4ELi2ELi32ELb0ELb0EEEJNS5_IJNSA_ILi64EEESG_SF_EEENS5_IJNSW_IS1M_SC_EENSW_INS5_IJNSA_ILi32EEESB_EEENS5_IJSC_SF_EEEEEEEESI_SJ_SI_SJ_NS1H_6fusion15FusionCallbacksIS1L_NS1U_17LinearCombinationISI_fSI_fLNS_15FloatRoundStyleE2EEES1N_S1T_JEEENS4_5SM1004TMEM4LOAD26SM100_TMEM_LOAD_32dp32b32xENS4_13SM90_TMA_LOADENS15_INS16_ILi1ELi4ELi3EEES19_NSW_INS5_IJS1A_S1P_EEENS5_IJS1P_SC_EEEEEEENS4_39AutoVectorizingCopyWithAssumedAlignmentILi128EEENS4_14SM90_TMA_STOREES29_S2B_S2B_EEEvvEEEEvNT_6ParamsE,"a",@progbits
	.sectionflags	@""
	.align	4
.nv.constant0._ZN7cutlass13device_kernelINS_4gemm6kernel13GemmUniversalIN4cute5tupleIJiiiiEEENS1_10collective13CollectiveMmaINS1_35MainloopSm100TmaUmmaWarpSpecializedILi5ELi2ELi4ENS5_IJNS4_1CILi2EEENSA_ILi1EEESC_EEEEENS5_IJNSA_ILi128EEENSA_ILi256EEESF_EEENS_12float_e4m3_tENS5_IJlSC_lEEESI_SJ_NS4_8TiledMMAINS4_8MMA_AtomIJNS4_10MMA_TraitsINS4_25SM100_MMA_F8F6F4_2x1SM_SSEJSI_SI_fSF_SG_NS4_17integral_constantINS4_4UMMA5MajorELSQ_0EEESR_NSO_INSP_7ScaleInELSS_0EEEST_EEEEEENS4_6LayoutINS5_IJSC_SC_SC_EEENS5_IJNSA_ILi0EEESY_SY_EEEEENS5_IJNS4_10UnderscoreES11_S11_EEEEENS4_18SM100_TMA_2SM_LOADENS4_14ComposedLayoutINS4_7SwizzleILi3ELi4ELi3EEENS4_18smem_ptr_flag_bitsILi8EEENSW_INS5_IJNSA_ILi8EEESF_EEENS5_IJSF_SC_EEEEEEEvNS4_8identityES14_S1E_vS1F_EENS_8epilogue10collective18CollectiveEpilogueINS1H_23Sm100TmaWarpSpecializedILi4ELi2ELi32ELb0ELb0EEEJNS5_IJNSA_ILi64EEESG_SF_EEENS5_IJNSW_IS1M_SC_EENSW_INS5_IJNSA_ILi32EEESB_EEENS5_IJSC_SF_EEEEEEEESI_SJ_SI_SJ_NS1H_6fusion15FusionCallbacksIS1L_NS1U_17LinearCombinationISI_fSI_fLNS_15FloatRoundStyleE2EEES1N_S1T_JEEENS4_5SM1004TMEM4LOAD26SM100_TMEM_LOAD_32dp32b32xENS4_13SM90_TMA_LOADENS15_INS16_ILi1ELi4ELi3EEES19_NSW_INS5_IJS1A_S1P_EEENS5_IJS1P_SC_EEEEEEENS4_39AutoVectorizingCopyWithAssumedAlignmentILi128EEENS4_14SM90_TMA_STOREES29_S2B_S2B_EEEvvEEEEvNT_6ParamsE:
	.zero		2944


//--------------------- SYMBOLS --------------------------

	.type		.nv.reservedSmem.offset0,@object
	.size		.nv.reservedSmem.offset0,0x4
	.type		.nv.reservedSmem.cap,@object
	.size		.nv.reservedSmem.cap,0x4
	.type		__assertfail,@function
